	.target	sm_100a

	.elftype	@"ET_EXEC"


//--------------------- .note.nv.tkinfo           --------------------------
	.section	.note.nv.tkinfo,"",@"SHT_NOTE"
	.sectionflags	@"SHF_NOTE_NV_TKINFO"
	.tkinfo
        /*0018*/ 	.word	0x00000002
        /*0030*/ 	.string	""
        /*0030*/ 	.string	"ptxas"
        /*0030*/ 	.string	"Cuda compilation tools, release 13.0, V13.0.88"
        /*0030*/ 	.string	"Build cuda_13.0.r13.0/compiler.36424714_0"
        /*0030*/ 	.string	"-arch sm_100a -m 64 "



//--------------------- .note.nv.cuinfo           --------------------------
	.section	.note.nv.cuinfo,"",@"SHT_NOTE"
	.sectionflags	@"SHF_NOTE_NV_CUINFO"
        /*0018*/ 	.short	0x0002
        /*001a*/ 	.short	0x0064
        /*001c*/ 	.short	0x0082
	.zero		2


//--------------------- .nv.info                  --------------------------
	.section	.nv.info,"",@"SHT_CUDA_INFO"
	.align	4


	//----- nvinfo : EIATTR_REGCOUNT
	.align		4
        /*0000*/ 	.byte	0x04, 0x2f
        /*0002*/ 	.short	(.L_20 - .L_19)
	.align		4
.L_19:
        /*0004*/ 	.word	index@(_ZN7cutlass13device_kernelINS_4gemm6kernel13GemmUniversalIN4cute5tupleIJiiiiEEENS1_10collective13CollectiveMmaINS1_35MainloopSm100TmaUmmaWarpSpecializedILi14ELi2ELi2ENS5_IJNS4_1CILi1EEESB_SB_EEEEENS5_IJNSA_ILi128EEENSA_ILi256EEENSA_ILi32EEEEEEaNS5_IJSB_llEEEaNS5_IJlSB_lEEENS4_8TiledMMAINS4_8MMA_AtomIJNS4_15SM100_MMA_S8_SSIaaiLi128ELi256ELNS4_4UMMA5MajorE1ELSO_0ELNSN_8SaturateE0EEEEEENS4_6LayoutISC_NS5_IJNSA_ILi0EEEST_ST_EEEEENS5_IJNS4_10UnderscoreESW_SW_EEEEENS4_13SM90_TMA_LOADENS4_14ComposedLayoutINS4_7SwizzleILi3ELi4ELi3EEENS4_18smem_ptr_flag_bitsILi8EEENSS_INS5_IJSE_NSA_ILi8EEEEEENS5_IJSB_SE_EEEEEEEvNS4_8identityESZ_NS10_INS11_ILi1ELi4ELi3EEES14_NSS_INS5_IJS15_SG_EEENS5_IJSG_SB_EEEEEEEvS1A_EENS_8epilogue10collective18CollectiveEpilogueINS1H_23Sm100TmaWarpSpecializedILi4ELi2ELi64ELb0ELb0EEEJSH_NS5_IJNSS_ISE_SB_EENSS_INSA_ILi64EEESB_EEEEEaSJ_aSJ_NS1H_6fusion15FusionCallbacksIS1L_NS1Q_17LinearCombinationIaiaiLNS_15FloatRoundStyleE2EEESH_S1P_JEEENS4_5SM1004TMEM4LOAD26SM100_TMEM_LOAD_32dp32b64xESZ_NS10_INS11_ILi2ELi4ELi3EEES14_NSS_INS5_IJS15_S1N_EEENS5_IJS1N_SB_EEEEEEENS4_39AutoVectorizingCopyWithAssumedAlignmentILi128EEENS4_14SM90_TMA_STOREES24_S26_S26_EEEvvEEEEvNT_6ParamsE)
        /*0008*/ 	.word	0x000000af


	//----- nvinfo : EIATTR_FRAME_SIZE
	.align		4
.L_20:
        /*000c*/ 	.byte	0x04, 0x11
        /*000e*/ 	.short	(.L_22 - .L_21)
	.align		4
.L_21:
        /*0010*/ 	.word	index@($__internal_2_$__cuda_sm10x_tcgen05_guardrail_trap_unallocated_columns_being_dealloced)
        /*0014*/ 	.word	0x00000000


	//----- nvinfo : EIATTR_FRAME_SIZE
	.align		4
.L_22:
        /*0018*/ 	.byte	0x04, 0x11
        /*001a*/ 	.short	(.L_24 - .L_23)
	.align		4
.L_23:
        /*001c*/ 	.word	index@($__internal_1_$__cuda_sm10x_tcgen05_guardrail_trap_phase_invalid_during_alloc)
        /*0020*/ 	.word	0x00000000


	//----- nvinfo : EIATTR_FRAME_SIZE
	.align		4
.L_24:
        /*0024*/ 	.byte	0x04, 0x11
        /*0026*/ 	.short	(.L_26 - .L_25)
	.align		4
.L_25:
        /*0028*/ 	.word	index@($__internal_0_$__cuda_sm10x_tcgen05_guardrail_trap_col_being_dealloced_not_returned_by_alloc)
        /*002c*/ 	.word	0x00000000


	//----- nvinfo : EIATTR_FRAME_SIZE
	.align		4
.L_26:
        /*0030*/ 	.byte	0x04, 0x11
        /*0032*/ 	.short	(.L_28 - .L_27)
	.align		4
.L_27:
        /*0034*/ 	.word	index@(_ZN7cutlass13device_kernelINS_4gemm6kernel13GemmUniversalIN4cute5tupleIJiiiiEEENS1_10collective13CollectiveMmaINS1_35MainloopSm100TmaUmmaWarpSpecializedILi14ELi2ELi2ENS5_IJNS4_1CILi1EEESB_SB_EEEEENS5_IJNSA_ILi128EEENSA_ILi256EEENSA_ILi32EEEEEEaNS5_IJSB_llEEEaNS5_IJlSB_lEEENS4_8TiledMMAINS4_8MMA_AtomIJNS4_15SM100_MMA_S8_SSIaaiLi128ELi256ELNS4_4UMMA5MajorE1ELSO_0ELNSN_8SaturateE0EEEEEENS4_6LayoutISC_NS5_IJNSA_ILi0EEEST_ST_EEEEENS5_IJNS4_10UnderscoreESW_SW_EEEEENS4_13SM90_TMA_LOADENS4_14ComposedLayoutINS4_7SwizzleILi3ELi4ELi3EEENS4_18smem_ptr_flag_bitsILi8EEENSS_INS5_IJSE_NSA_ILi8EEEEEENS5_IJSB_SE_EEEEEEEvNS4_8identityESZ_NS10_INS11_ILi1ELi4ELi3EEES14_NSS_INS5_IJS15_SG_EEENS5_IJSG_SB_EEEEEEEvS1A_EENS_8epilogue10collective18CollectiveEpilogueINS1H_23Sm100TmaWarpSpecializedILi4ELi2ELi64ELb0ELb0EEEJSH_NS5_IJNSS_ISE_SB_EENSS_INSA_ILi64EEESB_EEEEEaSJ_aSJ_NS1H_6fusion15FusionCallbacksIS1L_NS1Q_17LinearCombinationIaiaiLNS_15FloatRoundStyleE2EEESH_S1P_JEEENS4_5SM1004TMEM4LOAD26SM100_TMEM_LOAD_32dp32b64xESZ_NS10_INS11_ILi2ELi4ELi3EEES14_NSS_INS5_IJS15_S1N_EEENS5_IJS1N_SB_EEEEEEENS4_39AutoVectorizingCopyWithAssumedAlignmentILi128EEENS4_14SM90_TMA_STOREES24_S26_S26_EEEvvEEEEvNT_6ParamsE)
        /*0038*/ 	.word	0x00000000


	//----- nvinfo : EIATTR_MIN_STACK_SIZE
	.align		4
.L_28:
        /*003c*/ 	.byte	0x04, 0x12
        /*003e*/ 	.short	(.L_30 - .L_29)
	.align		4
.L_29:
        /*0040*/ 	.word	index@(_ZN7cutlass13device_kernelINS_4gemm6kernel13GemmUniversalIN4cute5tupleIJiiiiEEENS1_10collective13CollectiveMmaINS1_35MainloopSm100TmaUmmaWarpSpecializedILi14ELi2ELi2ENS5_IJNS4_1CILi1EEESB_SB_EEEEENS5_IJNSA_ILi128EEENSA_ILi256EEENSA_ILi32EEEEEEaNS5_IJSB_llEEEaNS5_IJlSB_lEEENS4_8TiledMMAINS4_8MMA_AtomIJNS4_15SM100_MMA_S8_SSIaaiLi128ELi256ELNS4_4UMMA5MajorE1ELSO_0ELNSN_8SaturateE0EEEEEENS4_6LayoutISC_NS5_IJNSA_ILi0EEEST_ST_EEEEENS5_IJNS4_10UnderscoreESW_SW_EEEEENS4_13SM90_TMA_LOADENS4_14ComposedLayoutINS4_7SwizzleILi3ELi4ELi3EEENS4_18smem_ptr_flag_bitsILi8EEENSS_INS5_IJSE_NSA_ILi8EEEEEENS5_IJSB_SE_EEEEEEEvNS4_8identityESZ_NS10_INS11_ILi1ELi4ELi3EEES14_NSS_INS5_IJS15_SG_EEENS5_IJSG_SB_EEEEEEEvS1A_EENS_8epilogue10collective18CollectiveEpilogueINS1H_23Sm100TmaWarpSpecializedILi4ELi2ELi64ELb0ELb0EEEJSH_NS5_IJNSS_ISE_SB_EENSS_INSA_ILi64EEESB_EEEEEaSJ_aSJ_NS1H_6fusion15FusionCallbacksIS1L_NS1Q_17LinearCombinationIaiaiLNS_15FloatRoundStyleE2EEESH_S1P_JEEENS4_5SM1004TMEM4LOAD26SM100_TMEM_LOAD_32dp32b64xESZ_NS10_INS11_ILi2ELi4ELi3EEES14_NSS_INS5_IJS15_S1N_EEENS5_IJS1N_SB_EEEEEEENS4_39AutoVectorizingCopyWithAssumedAlignmentILi128EEENS4_14SM90_TMA_STOREES24_S26_S26_EEEvvEEEEvNT_6ParamsE)
        /*0044*/ 	.word	0x00000000
.L_30:


//--------------------- .nv.compat                --------------------------
	.section	.nv.compat,"",@"SHT_CUDA_COMPAT_INFO"
	.align	4
        /*0000*/ 	.byte	0x02, 0x09, 0x01, 0x00, 0x02, 0x02, 0x03, 0x00, 0x02, 0x05, 0x06, 0x00, 0x03, 0x07, 0x01, 0x01
        /*0010*/ 	.byte	0x02, 0x03, 0x01, 0x00, 0x02, 0x06, 0x01, 0x00, 0x04, 0x0b, 0x08, 0x00, 0x01, 0x00, 0x00, 0x00
        /*0020*/ 	.byte	0x00, 0x00, 0x00, 0x00


//--------------------- .nv.info._ZN7cutlass13device_kernelINS_4gemm6kernel13GemmUniversalIN4cute5tupleIJiiiiEEENS1_10collective13CollectiveMmaINS1_35MainloopSm100TmaUmmaWarpSpecializedILi14ELi2ELi2ENS5_IJNS4_1CILi1EEESB_SB_EEEEENS5_IJNSA_ILi128EEENSA_ILi256EEENSA_ILi32EEEEEEaNS5_IJSB_llEEEaNS5_IJlSB_lEEENS4_8TiledMMAINS4_8MMA_AtomIJNS4_15SM100_MMA_S8_SSIaaiLi128ELi256ELNS4_4UMMA5MajorE1ELSO_0ELNSN_8SaturateE0EEEEEENS4_6LayoutISC_NS5_IJNSA_ILi0EEEST_ST_EEEEENS5_IJNS4_10UnderscoreESW_SW_EEEEENS4_13SM90_TMA_LOADENS4_14ComposedLayoutINS4_7SwizzleILi3ELi4ELi3EEENS4_18smem_ptr_flag_bitsILi8EEENSS_INS5_IJSE_NSA_ILi8EEEEEENS5_IJSB_SE_EEEEEEEvNS4_8identityESZ_NS10_INS11_ILi1ELi4ELi3EEES14_NSS_INS5_IJS15_SG_EEENS5_IJSG_SB_EEEEEEEvS1A_EENS_8epilogue10collective18CollectiveEpilogueINS1H_23Sm100TmaWarpSpecializedILi4ELi2ELi64ELb0ELb0EEEJSH_NS5_IJNSS_ISE_SB_EENSS_INSA_ILi64EEESB_EEEEEaSJ_aSJ_NS1H_6fusion15FusionCallbacksIS1L_NS1Q_17LinearCombinationIaiaiLNS_15FloatRoundStyleE2EEESH_S1P_JEEENS4_5SM1004TMEM4LOAD26SM100_TMEM_LOAD_32dp32b64xESZ_NS10_INS11_ILi2ELi4ELi3EEES14_NSS_INS5_IJS15_S1N_EEENS5_IJS1N_SB_EEEEEEENS4_39AutoVectorizingCopyWithAssumedAlignmentILi128EEENS4_14SM90_TMA_STOREES24_S26_S26_EEEvvEEEEvNT_6ParamsE --------------------------
	.section	.nv.info._ZN7cutlass13device_kernelINS_4gemm6kernel13GemmUniversalIN4cute5tupleIJiiiiEEENS1_10collective13CollectiveMmaINS1_35MainloopSm100TmaUmmaWarpSpecializedILi14ELi2ELi2ENS5_IJNS4_1CILi1EEESB_SB_EEEEENS5_IJNSA_ILi128EEENSA_ILi256EEENSA_ILi32EEEEEEaNS5_IJSB_llEEEaNS5_IJlSB_lEEENS4_8TiledMMAINS4_8MMA_AtomIJNS4_15SM100_MMA_S8_SSIaaiLi128ELi256ELNS4_4UMMA5MajorE1ELSO_0ELNSN_8SaturateE0EEEEEENS4_6LayoutISC_NS5_IJNSA_ILi0EEEST_ST_EEEEENS5_IJNS4_10UnderscoreESW_SW_EEEEENS4_13SM90_TMA_LOADENS4_14ComposedLayoutINS4_7SwizzleILi3ELi4ELi3EEENS4_18smem_ptr_flag_bitsILi8EEENSS_INS5_IJSE_NSA_ILi8EEEEEENS5_IJSB_SE_EEEEEEEvNS4_8identityESZ_NS10_INS11_ILi1ELi4ELi3EEES14_NSS_INS5_IJS15_SG_EEENS5_IJSG_SB_EEEEEEEvS1A_EENS_8epilogue10collective18CollectiveEpilogueINS1H_23Sm100TmaWarpSpecializedILi4ELi2ELi64ELb0ELb0EEEJSH_NS5_IJNSS_ISE_SB_EENSS_INSA_ILi64EEESB_EEEEEaSJ_aSJ_NS1H_6fusion15FusionCallbacksIS1L_NS1Q_17LinearCombinationIaiaiLNS_15FloatRoundStyleE2EEESH_S1P_JEEENS4_5SM1004TMEM4LOAD26SM100_TMEM_LOAD_32dp32b64xESZ_NS10_INS11_ILi2ELi4ELi3EEES14_NSS_INS5_IJS15_S1N_EEENS5_IJS1N_SB_EEEEEEENS4_39AutoVectorizingCopyWithAssumedAlignmentILi128EEENS4_14SM90_TMA_STOREES24_S26_S26_EEEvvEEEEvNT_6ParamsE,"",@"SHT_CUDA_INFO"
	.sectionflags	@""
	.align	4


	//----- nvinfo : EIATTR_CUDA_API_VERSION
	.align		4
        /*0000*/ 	.byte	0x04, 0x37
        /*0002*/ 	.short	(.L_32 - .L_31)
.L_31:
        /*0004*/ 	.word	0x00000082


	//----- nvinfo : EIATTR_KPARAM_INFO
	.align		4
.L_32:
        /*0008*/ 	.byte	0x04, 0x17
        /*000a*/ 	.short	(.L_34 - .L_33)
.L_33:
        /*000c*/ 	.word	0x00000000
        /*0010*/ 	.short	0x0000
        /*0012*/ 	.short	0x0000
        /*0014*/ 	.byte	0x00, 0xf0, 0x01, 0x20


	//----- nvinfo : EIATTR_AT_ENTRY_FRAGMENTS
	.align		4
.L_34:
        /*0018*/ 	.byte	0x04, 0x4f
        /*001a*/ 	.short	(.L_36 - .L_35)


	//   ....[0]....
.L_35:
        /*001c*/ 	.word	0x00000006


	//----- nvinfo : EIATTR_RESERVED_SMEM_USED
	.align		4
.L_36:
        /*0020*/ 	.byte	0x01, 0x41
	.zero		2


	//----- nvinfo : EIATTR_SPARSE_MMA_MASK
	.align		4
        /*0024*/ 	.byte	0x03, 0x50
        /*0026*/ 	.short	0x0000


	//----- nvinfo : EIATTR_TCGEN05_1CTA_USED
	.align		4
        /*0028*/ 	.byte	0x01, 0x51
	.zero		2


	//----- nvinfo : EIATTR_MAXREG_COUNT
	.align		4
        /*002c*/ 	.byte	0x03, 0x1b
        /*002e*/ 	.short	0x00ff


	//----- nvinfo : EIATTR_NUM_BARRIERS
	.align		4
        /*0030*/ 	.byte	0x02, 0x4c
        /*0032*/ 	.byte	0x07
	.zero		1


	//----- nvinfo : EIATTR_EXTERNS
	.align		4
        /*0034*/ 	.byte	0x04, 0x0f
        /*0036*/ 	.short	(.L_38 - .L_37)


	//   ....[0]....
	.align		4
.L_37:
        /*0038*/ 	.word	index@(__assertfail)


	//----- nvinfo : EIATTR_MERCURY_ISA_VERSION
	.align		4
.L_38:
        /*003c*/ 	.byte	0x03, 0x5f
        /*003e*/ 	.short	0x0101


	//----- nvinfo : EIATTR_INT_WARP_WIDE_INSTR_OFFSETS
	.align		4
        /*0040*/ 	.byte	0x04, 0x31
        /*0042*/ 	.short	(.L_40 - .L_39)


	//   ....[0]....
.L_39:
        /*0044*/ 	.word	0x00001f20


	//   ....[1]....
        /*0048*/ 	.word	0x00003ca0


	//   ....[2]....
        /*004c*/ 	.word	0x00003cc0


	//   ....[3]....
        /*0050*/ 	.word	0x00003cf0


	//   ....[4]....
        /*0054*/ 	.word	0x00004630


	//   ....[5]....
        /*0058*/ 	.word	0x000046a0


	//   ....[6]....
        /*005c*/ 	.word	0x00004780


	//   ....[7]....
        /*0060*/ 	.word	0x00004800


	//   ....[8]....
        /*0064*/ 	.word	0x00004910


	//   ....[9]....
        /*0068*/ 	.word	0x000049a0


	//   ....[10]....
        /*006c*/ 	.word	0x00004b80


	//   ....[11]....
        /*0070*/ 	.word	0x00004ce0


	//----- nvinfo : EIATTR_COOP_GROUP_MASK_REGIDS
	.align		4
.L_40:
        /*0074*/ 	.byte	0x04, 0x29
        /*0076*/ 	.short	(.L_42 - .L_41)


	//   ....[0]....
.L_41:
        /*0078*/ 	.word	0xffffffff


	//   ....[1]....
        /*007c*/ 	.word	0xffffffff


	//   ....[2]....
        /*0080*/ 	.word	0xffffffff


	//   ....[3]....
        /*0084*/ 	.word	0xffffffff


	//   ....[4]....
        /*0088*/ 	.word	0xffffffff


	//   ....[5]....
        /*008c*/ 	.word	0xffffffff


	//   ....[6]....
        /*0090*/ 	.word	0xffffffff


	//   ....[7]....
        /*0094*/ 	.word	0xffffffff


	//   ....[8]....
        /*0098*/ 	.word	0xffffffff


	//   ....[9]....
        /*009c*/ 	.word	0xffffffff


	//   ....[10]....
        /*00a0*/ 	.word	0xffffffff


	//   ....[11]....
        /*00a4*/ 	.word	0xffffffff


	//   ....[12]....
        /*00a8*/ 	.word	0xffffffff


	//----- nvinfo : EIATTR_COOP_GROUP_INSTR_OFFSETS
	.align		4
.L_42:
        /*00ac*/ 	.byte	0x04, 0x28
        /*00ae*/ 	.short	(.L_44 - .L_43)


	//   ....[0]....
.L_43:
        /*00b0*/ 	.word	0x00000090


	//   ....[1]....
        /*00b4*/ 	.word	0x000004d0


	//   ....[2]....
        /*00b8*/ 	.word	0x000007b0


	//   ....[3]....
        /*00bc*/ 	.word	0x00000950


	//   ....[4]....
        /*00c0*/ 	.word	0x00000a50


	//   ....[5]....
        /*00c4*/ 	.word	0x00000bc0


	//   ....[6]....
        /*00c8*/ 	.word	0x00000d20


	//   ....[7]....
        /*00cc*/ 	.word	0x00001e00


	//   ....[8]....
        /*00d0*/ 	.word	0x00003180


	//   ....[9]....
        /*00d4*/ 	.word	0x00003390


	//   ....[10]....
        /*00d8*/ 	.word	0x000033c0


	//   ....[11]....
        /*00dc*/ 	.word	0x00003b80


	//   ....[12]....
        /*00e0*/ 	.word	0x00003db0


	//----- nvinfo : EIATTR_VRC_CTA_INIT_COUNT
	.align		4
.L_44:
        /*00e4*/ 	.byte	0x02, 0x4a
        /*00e6*/ 	.byte	0x80
	.zero		1


	//----- nvinfo : EIATTR_SYSCALL_OFFSETS
	.align		4
        /*00e8*/ 	.byte	0x04, 0x46
        /*00ea*/ 	.short	(.L_46 - .L_45)


	//   ....[0]....
.L_45:
        /*00ec*/ 	.word	0x00005760


	//   ....[1]....
        /*00f0*/ 	.word	0x000058a0


	//   ....[2]....
        /*00f4*/ 	.word	0x00006100


	//   ....[3]....
        /*00f8*/ 	.word	0x00007700


	//   ....[4]....
        /*00fc*/ 	.word	0x00008ca0


	//   ....[5]....
        /*0100*/ 	.word	0x0000a270


	//----- nvinfo : EIATTR_MBARRIER_INSTR_OFFSETS
	.align		4
.L_46:
        /*0104*/ 	.byte	0x04, 0x39
        /*0106*/ 	.short	(.L_48 - .L_47)


	//   ....[0]....
.L_47:
        /*0108*/ 	.word	0x000005d0
        /*010c*/ 	.word	0x000000ff
        /*0110*/ 	.word	0x00000000
        /*0114*/ 	.short	0x0100
        /*0116*/ 	.byte	0x05
	.zero		1


	//   ....[1]....
        /*0118*/ 	.word	0x000005e0
        /*011c*/ 	.word	0x000000ff
        /*0120*/ 	.word	0x00000070
        /*0124*/ 	.short	0x0100
        /*0126*/ 	.byte	0x05
	.zero		1


	//   ....[2]....
        /*0128*/ 	.word	0x000005f0
        /*012c*/ 	.word	0x000000ff
        /*0130*/ 	.word	0x00000008
        /*0134*/ 	.short	0x0100
        /*0136*/ 	.byte	0x05
	.zero		1


	//   ....[3]....
        /*0138*/ 	.word	0x00000600
        /*013c*/ 	.word	0x000000ff
        /*0140*/ 	.word	0x00000078
        /*0144*/ 	.short	0x0100
        /*0146*/ 	.byte	0x05
	.zero		1


	//   ....[4]....
        /*0148*/ 	.word	0x00000610
        /*014c*/ 	.word	0x000000ff
        /*0150*/ 	.word	0x00000010
        /*0154*/ 	.short	0x0100
        /*0156*/ 	.byte	0x05
	.zero		1


	//   ....[5]....
        /*0158*/ 	.word	0x00000620
        /*015c*/ 	.word	0x000000ff
        /*0160*/ 	.word	0x00000080
        /*0164*/ 	.short	0x0100
        /*0166*/ 	.byte	0x05
	.zero		1


	//   ....[6]....
        /*0168*/ 	.word	0x00000630
        /*016c*/ 	.word	0x000000ff
        /*0170*/ 	.word	0x00000018
        /*0174*/ 	.short	0x0100
        /*0176*/ 	.byte	0x05
	.zero		1


	//   ....[7]....
        /*0178*/ 	.word	0x00000640
        /*017c*/ 	.word	0x000000ff
        /*0180*/ 	.word	0x00000088
        /*0184*/ 	.short	0x0100
        /*0186*/ 	.byte	0x05
	.zero		1


	//   ....[8]....
        /*0188*/ 	.word	0x00000650
        /*018c*/ 	.word	0x000000ff
        /*0190*/ 	.word	0x00000020
        /*0194*/ 	.short	0x0100
        /*0196*/ 	.byte	0x05
	.zero		1


	//   ....[9]....
        /*0198*/ 	.word	0x00000660
        /*019c*/ 	.word	0x000000ff
        /*01a0*/ 	.word	0x00000090
        /*01a4*/ 	.short	0x0100
        /*01a6*/ 	.byte	0x05
	.zero		1


	//   ....[10]....
        /*01a8*/ 	.word	0x00000670
        /*01ac*/ 	.word	0x000000ff
        /*01b0*/ 	.word	0x00000028
        /*01b4*/ 	.short	0x0100
        /*01b6*/ 	.byte	0x05
	.zero		1


	//   ....[11]....
        /*01b8*/ 	.word	0x00000680
        /*01bc*/ 	.word	0x000000ff
        /*01c0*/ 	.word	0x00000098
        /*01c4*/ 	.short	0x0100
        /*01c6*/ 	.byte	0x05
	.zero		1


	//   ....[12]....
        /*01c8*/ 	.word	0x00000690
        /*01cc*/ 	.word	0x000000ff
        /*01d0*/ 	.word	0x00000030
        /*01d4*/ 	.short	0x0100
        /*01d6*/ 	.byte	0x05
	.zero		1


	//   ....[13]....
        /*01d8*/ 	.word	0x000006a0
        /*01dc*/ 	.word	0x000000ff
        /*01e0*/ 	.word	0x000000a0
        /*01e4*/ 	.short	0x0100
        /*01e6*/ 	.byte	0x05
	.zero		1


	//   ....[14]....
        /*01e8*/ 	.word	0x000006b0
        /*01ec*/ 	.word	0x000000ff
        /*01f0*/ 	.word	0x00000038
        /*01f4*/ 	.short	0x0100
        /*01f6*/ 	.byte	0x05
	.zero		1


	//   ....[15]....
        /*01f8*/ 	.word	0x000006c0
        /*01fc*/ 	.word	0x000000ff
        /*0200*/ 	.word	0x000000a8
        /*0204*/ 	.short	0x0100
        /*0206*/ 	.byte	0x05
	.zero		1


	//   ....[16]....
        /*0208*/ 	.word	0x000006d0
        /*020c*/ 	.word	0x000000ff
        /*0210*/ 	.word	0x00000040
        /*0214*/ 	.short	0x0100
        /*0216*/ 	.byte	0x05
	.zero		1


	//   ....[17]....
        /*0218*/ 	.word	0x000006e0
        /*021c*/ 	.word	0x000000ff
        /*0220*/ 	.word	0x000000b0
        /*0224*/ 	.short	0x0100
        /*0226*/ 	.byte	0x05
	.zero		1


	//   ....[18]....
        /*0228*/ 	.word	0x000006f0
        /*022c*/ 	.word	0x000000ff
        /*0230*/ 	.word	0x00000048
        /*0234*/ 	.short	0x0100
        /*0236*/ 	.byte	0x05
	.zero		1


	//   ....[19]....
        /*0238*/ 	.word	0x00000700
        /*023c*/ 	.word	0x000000ff
        /*0240*/ 	.word	0x000000b8
        /*0244*/ 	.short	0x0100
        /*0246*/ 	.byte	0x05
	.zero		1


	//   ....[20]....
        /*0248*/ 	.word	0x00000710
        /*024c*/ 	.word	0x000000ff
        /*0250*/ 	.word	0x00000050
        /*0254*/ 	.short	0x0100
        /*0256*/ 	.byte	0x05
	.zero		1


	//   ....[21]....
        /*0258*/ 	.word	0x00000720
        /*025c*/ 	.word	0x000000ff
        /*0260*/ 	.word	0x000000c0
        /*0264*/ 	.short	0x0100
        /*0266*/ 	.byte	0x05
	.zero		1


	//   ....[22]....
        /*0268*/ 	.word	0x00000730
        /*026c*/ 	.word	0x000000ff
        /*0270*/ 	.word	0x00000058
        /*0274*/ 	.short	0x0100
        /*0276*/ 	.byte	0x05
	.zero		1


	//   ....[23]....
        /*0278*/ 	.word	0x00000740
        /*027c*/ 	.word	0x000000ff
        /*0280*/ 	.word	0x000000c8
        /*0284*/ 	.short	0x0100
        /*0286*/ 	.byte	0x05
	.zero		1


	//   ....[24]....
        /*0288*/ 	.word	0x00000750
        /*028c*/ 	.word	0x000000ff
        /*0290*/ 	.word	0x00000060
        /*0294*/ 	.short	0x0100
        /*0296*/ 	.byte	0x05
	.zero		1


	//   ....[25]....
        /*0298*/ 	.word	0x00000760
        /*029c*/ 	.word	0x000000ff
        /*02a0*/ 	.word	0x000000d0
        /*02a4*/ 	.short	0x0100
        /*02a6*/ 	.byte	0x05
	.zero		1


	//   ....[26]....
        /*02a8*/ 	.word	0x00000770
        /*02ac*/ 	.word	0x000000ff
        /*02b0*/ 	.word	0x00000068
        /*02b4*/ 	.short	0x0100
        /*02b6*/ 	.byte	0x05
	.zero		1


	//   ....[27]....
        /*02b8*/ 	.word	0x00000780
        /*02bc*/ 	.word	0x000000ff
        /*02c0*/ 	.word	0x000000d8
        /*02c4*/ 	.short	0x0100
        /*02c6*/ 	.byte	0x05
	.zero		1


	//   ....[28]....
        /*02c8*/ 	.word	0x000008c0
        /*02cc*/ 	.word	0x000000ff
        /*02d0*/ 	.word	0x000000e0
        /*02d4*/ 	.short	0x0100
        /*02d6*/ 	.byte	0x07
	.zero		1


	//   ....[29]....
        /*02d8*/ 	.word	0x000008d0
        /*02dc*/ 	.word	0x000000ff
        /*02e0*/ 	.word	0x00000100
        /*02e4*/ 	.short	0x0100
        /*02e6*/ 	.byte	0x07
	.zero		1


	//   ....[30]....
        /*02e8*/ 	.word	0x000008e0
        /*02ec*/ 	.word	0x000000ff
        /*02f0*/ 	.word	0x000000e8
        /*02f4*/ 	.short	0x0100
        /*02f6*/ 	.byte	0x07
	.zero		1


	//   ....[31]....
        /*02f8*/ 	.word	0x000008f0
        /*02fc*/ 	.word	0x000000ff
        /*0300*/ 	.word	0x00000108
        /*0304*/ 	.short	0x0100
        /*0306*/ 	.byte	0x07
	.zero		1


	//   ....[32]....
        /*0308*/ 	.word	0x00000900
        /*030c*/ 	.word	0x000000ff
        /*0310*/ 	.word	0x000000f0
        /*0314*/ 	.short	0x0100
        /*0316*/ 	.byte	0x07
	.zero		1


	//   ....[33]....
        /*0318*/ 	.word	0x00000910
        /*031c*/ 	.word	0x000000ff
        /*0320*/ 	.word	0x00000110
        /*0324*/ 	.short	0x0100
        /*0326*/ 	.byte	0x07
	.zero		1


	//   ....[34]....
        /*0328*/ 	.word	0x00000920
        /*032c*/ 	.word	0x000000ff
        /*0330*/ 	.word	0x000000f8
        /*0334*/ 	.short	0x0100
        /*0336*/ 	.byte	0x07
	.zero		1


	//   ....[35]....
        /*0338*/ 	.word	0x00000930
        /*033c*/ 	.word	0x000000ff
        /*0340*/ 	.word	0x00000118
        /*0344*/ 	.short	0x0100
        /*0346*/ 	.byte	0x07
	.zero		1


	//   ....[36]....
        /*0348*/ 	.word	0x00000a20
        /*034c*/ 	.word	0x000000ff
        /*0350*/ 	.word	0x00000120
        /*0354*/ 	.short	0x0100
        /*0356*/ 	.byte	0x05
	.zero		1


	//   ....[37]....
        /*0358*/ 	.word	0x00000a30
        /*035c*/ 	.word	0x000000ff
        /*0360*/ 	.word	0x00000128
        /*0364*/ 	.short	0x0100
        /*0366*/ 	.byte	0x05
	.zero		1


	//   ....[38]....
        /*0368*/ 	.word	0x00000b70
        /*036c*/ 	.word	0x000000ff
        /*0370*/ 	.word	0x00000130
        /*0374*/ 	.short	0x0100
        /*0376*/ 	.byte	0x05
	.zero		1


	//   ....[39]....
        /*0378*/ 	.word	0x00000b80
        /*037c*/ 	.word	0x000000ff
        /*0380*/ 	.word	0x00000140
        /*0384*/ 	.short	0x0100
        /*0386*/ 	.byte	0x05
	.zero		1


	//   ....[40]....
        /*0388*/ 	.word	0x00000b90
        /*038c*/ 	.word	0x000000ff
        /*0390*/ 	.word	0x00000138
        /*0394*/ 	.short	0x0100
        /*0396*/ 	.byte	0x05
	.zero		1


	//   ....[41]....
        /*0398*/ 	.word	0x00000ba0
        /*039c*/ 	.word	0x000000ff
        /*03a0*/ 	.word	0x00000148
        /*03a4*/ 	.short	0x0100
        /*03a6*/ 	.byte	0x05
	.zero		1


	//   ....[42]....
        /*03a8*/ 	.word	0x00000cd0
        /*03ac*/ 	.word	0x000000ff
        /*03b0*/ 	.word	0x00000150
        /*03b4*/ 	.short	0x0100
        /*03b6*/ 	.byte	0x07
	.zero		1


	//   ....[43]....
        /*03b8*/ 	.word	0x00000ce0
        /*03bc*/ 	.word	0x000000ff
        /*03c0*/ 	.word	0x00000160
        /*03c4*/ 	.short	0x0100
        /*03c6*/ 	.byte	0x07
	.zero		1


	//   ....[44]....
        /*03c8*/ 	.word	0x00000cf0
        /*03cc*/ 	.word	0x000000ff
        /*03d0*/ 	.word	0x00000158
        /*03d4*/ 	.short	0x0100
        /*03d6*/ 	.byte	0x07
	.zero		1


	//   ....[45]....
        /*03d8*/ 	.word	0x00000d00
        /*03dc*/ 	.word	0x000000ff
        /*03e0*/ 	.word	0x00000168
        /*03e4*/ 	.short	0x0100
        /*03e6*/ 	.byte	0x07
	.zero		1


	//   ....[46]....
        /*03e8*/ 	.word	0x00000df0
        /*03ec*/ 	.word	0x000000ff
        /*03f0*/ 	.word	0x00000170
        /*03f4*/ 	.short	0x0100
        /*03f6*/ 	.byte	0x05
	.zero		1


	//   ....[47]....
        /*03f8*/ 	.word	0x00000e00
        /*03fc*/ 	.word	0x000000ff
        /*0400*/ 	.word	0x00000180
        /*0404*/ 	.short	0x0100
        /*0406*/ 	.byte	0x05
	.zero		1


	//   ....[48]....
        /*0408*/ 	.word	0x00000e10
        /*040c*/ 	.word	0x000000ff
        /*0410*/ 	.word	0x00000178
        /*0414*/ 	.short	0x0100
        /*0416*/ 	.byte	0x05
	.zero		1


	//   ....[49]....
        /*0418*/ 	.word	0x00000e20
        /*041c*/ 	.word	0x000000ff
        /*0420*/ 	.word	0x00000188
        /*0424*/ 	.short	0x0100
        /*0426*/ 	.byte	0x05
	.zero		1


	//   ....[50]....
        /*0428*/ 	.word	0x00001700
        /*042c*/ 	.word	0x00000003
        /*0430*/ 	.word	0x00000180
        /*0434*/ 	.short	0x010a
        /*0436*/ 	.byte	0xff
	.zero		1


	//   ....[51]....
        /*0438*/ 	.word	0x00001730
        /*043c*/ 	.word	0x00000003
        /*0440*/ 	.word	0x00000170
        /*0444*/ 	.short	0x0101
        /*0446*/ 	.byte	0xff
	.zero		1


	//   ....[52]....
        /*0448*/ 	.word	0x00001800
        /*044c*/ 	.word	0x000000ff
        /*0450*/ 	.word	0x00000070
        /*0454*/ 	.short	0x010a
        /*0456*/ 	.byte	0x08
	.zero		1


	//   ....[53]....
        /*0458*/ 	.word	0x000018a0
        /*045c*/ 	.word	0x000000ff
        /*0460*/ 	.word	0x00000070
        /*0464*/ 	.short	0x010a
        /*0466*/ 	.byte	0x21
	.zero		1


	//   ....[54]....
        /*0468*/ 	.word	0x000019f0
        /*046c*/ 	.word	0x000000ff
        /*0470*/ 	.word	0x00000070
        /*0474*/ 	.short	0x010a
        /*0476*/ 	.byte	0x08
	.zero		1


	//   ....[55]....
        /*0478*/ 	.word	0x00001b00
        /*047c*/ 	.word	0x000000ff
        /*0480*/ 	.word	0x00000128
        /*0484*/ 	.short	0x0101
        /*0486*/ 	.byte	0x04
	.zero		1


	//   ....[56]....
        /*0488*/ 	.word	0x00001b20
        /*048c*/ 	.word	0x000000ff
        /*0490*/ 	.word	0x00000070
        /*0494*/ 	.short	0x010a
        /*0496*/ 	.byte	0x08
	.zero		1


	//   ....[57]....
        /*0498*/ 	.word	0x00001ba0
        /*049c*/ 	.word	0x000000ff
        /*04a0*/ 	.word	0x00000070
        /*04a4*/ 	.short	0x010a
        /*04a6*/ 	.byte	0x11
	.zero		1


	//   ....[58]....
        /*04a8*/ 	.word	0x00001cf0
        /*04ac*/ 	.word	0x000000ff
        /*04b0*/ 	.word	0x00000070
        /*04b4*/ 	.short	0x010a
        /*04b6*/ 	.byte	0x08
	.zero		1


	//   ....[59]....
        /*04b8*/ 	.word	0x00001e30
        /*04bc*/ 	.word	0x00000002
        /*04c0*/ 	.word	0x00000130
        /*04c4*/ 	.short	0x010a
        /*04c6*/ 	.byte	0xff
	.zero		1


	//   ....[60]....
        /*04c8*/ 	.word	0x00001ef0
        /*04cc*/ 	.word	0x00000002
        /*04d0*/ 	.word	0x00000000
        /*04d4*/ 	.short	0x0101
        /*04d6*/ 	.byte	0xff
	.zero		1


	//   ....[61]....
        /*04d8*/ 	.word	0x00002450
        /*04dc*/ 	.word	0x000000ff
        /*04e0*/ 	.word	0x00000000
        /*04e4*/ 	.short	0x010a
        /*04e6*/ 	.byte	0x05
	.zero		1


	//   ....[62]....
        /*04e8*/ 	.word	0x000024e0
        /*04ec*/ 	.word	0x000000ff
        /*04f0*/ 	.word	0x00000000
        /*04f4*/ 	.short	0x010a
        /*04f6*/ 	.byte	0x05
	.zero		1


	//   ....[63]....
        /*04f8*/ 	.word	0x00002570
        /*04fc*/ 	.word	0x000000ff
        /*0500*/ 	.word	0x00000000
        /*0504*/ 	.short	0x010a
        /*0506*/ 	.byte	0x05
	.zero		1


	//   ....[64]....
        /*0508*/ 	.word	0x00002600
        /*050c*/ 	.word	0x000000ff
        /*0510*/ 	.word	0x00000000
        /*0514*/ 	.short	0x010a
        /*0516*/ 	.byte	0x05
	.zero		1


	//   ....[65]....
        /*0518*/ 	.word	0x00002690
        /*051c*/ 	.word	0x000000ff
        /*0520*/ 	.word	0x00000000
        /*0524*/ 	.short	0x010a
        /*0526*/ 	.byte	0x05
	.zero		1


	//   ....[66]....
        /*0528*/ 	.word	0x00002720
        /*052c*/ 	.word	0x000000ff
        /*0530*/ 	.word	0x00000000
        /*0534*/ 	.short	0x010a
        /*0536*/ 	.byte	0x05
	.zero		1


	//   ....[67]....
        /*0538*/ 	.word	0x000027b0
        /*053c*/ 	.word	0x000000ff
        /*0540*/ 	.word	0x00000000
        /*0544*/ 	.short	0x010a
        /*0546*/ 	.byte	0x05
	.zero		1


	//   ....[68]....
        /*0548*/ 	.word	0x00002840
        /*054c*/ 	.word	0x000000ff
        /*0550*/ 	.word	0x00000000
        /*0554*/ 	.short	0x010a
        /*0556*/ 	.byte	0x05
	.zero		1


	//   ....[69]....
        /*0558*/ 	.word	0x000028d0
        /*055c*/ 	.word	0x000000ff
        /*0560*/ 	.word	0x00000000
        /*0564*/ 	.short	0x010a
        /*0566*/ 	.byte	0x05
	.zero		1


	//   ....[70]....
        /*0568*/ 	.word	0x00002960
        /*056c*/ 	.word	0x000000ff
        /*0570*/ 	.word	0x00000000
        /*0574*/ 	.short	0x010a
        /*0576*/ 	.byte	0x05
	.zero		1


	//   ....[71]....
        /*0578*/ 	.word	0x000029f0
        /*057c*/ 	.word	0x000000ff
        /*0580*/ 	.word	0x00000000
        /*0584*/ 	.short	0x010a
        /*0586*/ 	.byte	0x05
	.zero		1


	//   ....[72]....
        /*0588*/ 	.word	0x00002a80
        /*058c*/ 	.word	0x000000ff
        /*0590*/ 	.word	0x00000000
        /*0594*/ 	.short	0x010a
        /*0596*/ 	.byte	0x05
	.zero		1


	//   ....[73]....
        /*0598*/ 	.word	0x00002b10
        /*059c*/ 	.word	0x000000ff
        /*05a0*/ 	.word	0x00000000
        /*05a4*/ 	.short	0x010a
        /*05a6*/ 	.byte	0x05
	.zero		1


	//   ....[74]....
        /*05a8*/ 	.word	0x00002bb0
        /*05ac*/ 	.word	0x00000000
        /*05b0*/ 	.word	0x00000000
        /*05b4*/ 	.short	0x010a
        /*05b6*/ 	.byte	0xff
	.zero		1


	//   ....[75]....
        /*05b8*/ 	.word	0x00002cd0
        /*05bc*/ 	.word	0x00000000
        /*05c0*/ 	.word	0x00000170
        /*05c4*/ 	.short	0x010a
        /*05c6*/ 	.byte	0xff
	.zero		1


	//   ....[76]....
        /*05c8*/ 	.word	0x00002d30
        /*05cc*/ 	.word	0x00000004
        /*05d0*/ 	.word	0x00000000
        /*05d4*/ 	.short	0x0101
        /*05d6*/ 	.byte	0xff
	.zero		1


	//   ....[77]....
        /*05d8*/ 	.word	0x00002d50
        /*05dc*/ 	.word	0x000000ff
        /*05e0*/ 	.word	0x00000140
        /*05e4*/ 	.short	0x010a
        /*05e6*/ 	.byte	0x05
	.zero		1


	//   ....[78]....
        /*05e8*/ 	.word	0x00002e70
        /*05ec*/ 	.word	0x00000000
        /*05f0*/ 	.word	0x00000130
        /*05f4*/ 	.short	0x010a
        /*05f6*/ 	.byte	0xff
	.zero		1


	//   ....[79]....
        /*05f8*/ 	.word	0x00002f80
        /*05fc*/ 	.word	0x00000000
        /*0600*/ 	.word	0x00000000
        /*0604*/ 	.short	0x0101
        /*0606*/ 	.byte	0xff
	.zero		1


	//   ....[80]....
        /*0608*/ 	.word	0x00003010
        /*060c*/ 	.word	0x000000ff
        /*0610*/ 	.word	0x00000140
        /*0614*/ 	.short	0x0106
        /*0616*/ 	.byte	0x05
	.zero		1


	//   ....[81]....
        /*0618*/ 	.word	0x00003030
        /*061c*/ 	.word	0x000000ff
        /*0620*/ 	.word	0x00000140
        /*0624*/ 	.short	0x010a
        /*0626*/ 	.byte	0x05
	.zero		1


	//   ....[82]....
        /*0628*/ 	.word	0x000030c0
        /*062c*/ 	.word	0x000000ff
        /*0630*/ 	.word	0x00000140
        /*0634*/ 	.short	0x0106
        /*0636*/ 	.byte	0x04
	.zero		1


	//   ....[83]....
        /*0638*/ 	.word	0x00003100
        /*063c*/ 	.word	0x00000000
        /*0640*/ 	.word	0x00000140
        /*0644*/ 	.short	0x010a
        /*0646*/ 	.byte	0xff
	.zero		1


	//   ....[84]....
        /*0648*/ 	.word	0x000035d0
        /*064c*/ 	.word	0x00000000
        /*0650*/ 	.word	0x00000130
        /*0654*/ 	.short	0x010a
        /*0656*/ 	.byte	0xff
	.zero		1


	//   ....[85]....
        /*0658*/ 	.word	0x000036d0
        /*065c*/ 	.word	0x00000003
        /*0660*/ 	.word	0x00000000
        /*0664*/ 	.short	0x0101
        /*0666*/ 	.byte	0xff
	.zero		1


	//   ....[86]....
        /*0668*/ 	.word	0x000036e0
        /*066c*/ 	.word	0x000000ff
        /*0670*/ 	.word	0x00000000
        /*0674*/ 	.short	0x010a
        /*0676*/ 	.byte	0x04
	.zero		1


	//   ....[87]....
        /*0678*/ 	.word	0x00003700
        /*067c*/ 	.word	0x000000ff
        /*0680*/ 	.word	0x00000160
        /*0684*/ 	.short	0x010a
        /*0686*/ 	.byte	0x09
	.zero		1


	//   ....[88]....
        /*0688*/ 	.word	0x000037e0
        /*068c*/ 	.word	0x000000ff
        /*0690*/ 	.word	0x00000000
        /*0694*/ 	.short	0x010a
        /*0696*/ 	.byte	0x07
	.zero		1


	//   ....[89]....
        /*0698*/ 	.word	0x000038f0
        /*069c*/ 	.word	0x000000ff
        /*06a0*/ 	.word	0x00000000
        /*06a4*/ 	.short	0x010a
        /*06a6*/ 	.byte	0x04
	.zero		1


	//   ....[90]....
        /*06a8*/ 	.word	0x00003ad0
        /*06ac*/ 	.word	0x000000ff
        /*06b0*/ 	.word	0x00000000
        /*06b4*/ 	.short	0x010a
        /*06b6*/ 	.byte	0x05
	.zero		1


	//   ....[91]....
        /*06b8*/ 	.word	0x00003b60
        /*06bc*/ 	.word	0x000000ff
        /*06c0*/ 	.word	0x00000000
        /*06c4*/ 	.short	0x010a
        /*06c6*/ 	.byte	0x07
	.zero		1


	//   ....[92]....
        /*06c8*/ 	.word	0x00003fe0
        /*06cc*/ 	.word	0x00000000
        /*06d0*/ 	.word	0x00000130
        /*06d4*/ 	.short	0x010a
        /*06d6*/ 	.byte	0xff
	.zero		1


	//   ....[93]....
        /*06d8*/ 	.word	0x000040a0
        /*06dc*/ 	.word	0x00000000
        /*06e0*/ 	.word	0x00000000
        /*06e4*/ 	.short	0x0101
        /*06e6*/ 	.byte	0xff
	.zero		1


	//   ....[94]....
        /*06e8*/ 	.word	0x000043c0
        /*06ec*/ 	.word	0x000000ff
        /*06f0*/ 	.word	0x00000128
        /*06f4*/ 	.short	0x010a
        /*06f6*/ 	.byte	0x07
	.zero		1


	//   ....[95]....
        /*06f8*/ 	.word	0x000045b0
        /*06fc*/ 	.word	0x000000ff
        /*0700*/ 	.word	0x00000100
        /*0704*/ 	.short	0x010a
        /*0706*/ 	.byte	0x07
	.zero		1


	//   ....[96]....
        /*0708*/ 	.word	0x00004720
        /*070c*/ 	.word	0x000000ff
        /*0710*/ 	.word	0x000000e0
        /*0714*/ 	.short	0x010b
        /*0716*/ 	.byte	0x07
	.zero		1


	//   ....[97]....
        /*0718*/ 	.word	0x00004730
        /*071c*/ 	.word	0x000000ff
        /*0720*/ 	.word	0x00000000
        /*0724*/ 	.short	0x0101
        /*0726*/ 	.byte	0x08
	.zero		1


	//   ....[98]....
        /*0728*/ 	.word	0x00004750
        /*072c*/ 	.word	0x000000ff
        /*0730*/ 	.word	0x00000108
        /*0734*/ 	.short	0x010a
        /*0736*/ 	.byte	0x07
	.zero		1


	//   ....[99]....
        /*0738*/ 	.word	0x000048b0
        /*073c*/ 	.word	0x000000ff
        /*0740*/ 	.word	0x000000e8
        /*0744*/ 	.short	0x010b
        /*0746*/ 	.byte	0x07
	.zero		1


	//   ....[100]....
        /*0748*/ 	.word	0x000048c0
        /*074c*/ 	.word	0x000000ff
        /*0750*/ 	.word	0x00000000
        /*0754*/ 	.short	0x0101
        /*0756*/ 	.byte	0x08
	.zero		1


	//   ....[101]....
        /*0758*/ 	.word	0x000048d0
        /*075c*/ 	.word	0x000000ff
        /*0760*/ 	.word	0x00000110
        /*0764*/ 	.short	0x010a
        /*0766*/ 	.byte	0x07
	.zero		1


	//   ....[102]....
        /*0768*/ 	.word	0x00004a70
        /*076c*/ 	.word	0x000000ff
        /*0770*/ 	.word	0x000000f0
        /*0774*/ 	.short	0x010b
        /*0776*/ 	.byte	0x07
	.zero		1


	//   ....[103]....
        /*0778*/ 	.word	0x00004ae0
        /*077c*/ 	.word	0x000000ff
        /*0780*/ 	.word	0x00000000
        /*0784*/ 	.short	0x0101
        /*0786*/ 	.byte	0x08
	.zero		1


	//   ....[104]....
        /*0788*/ 	.word	0x00004b10
        /*078c*/ 	.word	0x000000ff
        /*0790*/ 	.word	0x00000118
        /*0794*/ 	.short	0x010a
        /*0796*/ 	.byte	0x07
	.zero		1


	//   ....[105]....
        /*0798*/ 	.word	0x00004d20
        /*079c*/ 	.word	0x000000ff
        /*07a0*/ 	.word	0x000000f8
        /*07a4*/ 	.short	0x010b
        /*07a6*/ 	.byte	0x07
	.zero		1


	//   ....[106]....
        /*07a8*/ 	.word	0x00004d40
        /*07ac*/ 	.word	0x000000ff
        /*07b0*/ 	.word	0x00000000
        /*07b4*/ 	.short	0x0101
        /*07b6*/ 	.byte	0x0d
	.zero		1


	//   ....[107]....
        /*07b8*/ 	.word	0x00004d70
        /*07bc*/ 	.word	0x000000ff
        /*07c0*/ 	.word	0x00000100
        /*07c4*/ 	.short	0x010a
        /*07c6*/ 	.byte	0x07
	.zero		1


	//   ....[108]....
        /*07c8*/ 	.word	0x00004d90
        /*07cc*/ 	.word	0x000000ff
        /*07d0*/ 	.word	0x00000108
        /*07d4*/ 	.short	0x010a
        /*07d6*/ 	.byte	0x07
	.zero		1


	//   ....[109]....
        /*07d8*/ 	.word	0x00004db0
        /*07dc*/ 	.word	0x000000ff
        /*07e0*/ 	.word	0x00000110
        /*07e4*/ 	.short	0x010a
        /*07e6*/ 	.byte	0x07
	.zero		1


	//   ....[110]....
        /*07e8*/ 	.word	0x00004df0
        /*07ec*/ 	.word	0x00000000
        /*07f0*/ 	.word	0x00000118
        /*07f4*/ 	.short	0x010a
        /*07f6*/ 	.byte	0xff
	.zero		1


	//   ....[111]....
        /*07f8*/ 	.word	0x00005130
        /*07fc*/ 	.word	0x00000000
        /*0800*/ 	.word	0x00000130
        /*0804*/ 	.short	0x010a
        /*0806*/ 	.byte	0xff
	.zero		1


	//   ....[112]....
        /*0808*/ 	.word	0x00005240
        /*080c*/ 	.word	0x00000000
        /*0810*/ 	.word	0x00000000
        /*0814*/ 	.short	0x0101
        /*0816*/ 	.byte	0xff
	.zero		1


	//   ....[113]....
        /*0818*/ 	.word	0x00005ca0
        /*081c*/ 	.word	0x00000003
        /*0820*/ 	.word	0x000000e0
        /*0824*/ 	.short	0x010a
        /*0826*/ 	.byte	0xff
	.zero		1


	//   ....[114]....
        /*0828*/ 	.word	0x00005ce0
        /*082c*/ 	.word	0x0000006c
        /*0830*/ 	.word	0x00000150
        /*0834*/ 	.short	0x010a
        /*0836*/ 	.byte	0xff
	.zero		1


	//   ....[115]....
        /*0838*/ 	.word	0x00005e20
        /*083c*/ 	.word	0x00000003
        /*0840*/ 	.word	0x000000e0
        /*0844*/ 	.short	0x010a
        /*0846*/ 	.byte	0xff
	.zero		1


	//   ....[116]....
        /*0848*/ 	.word	0x00005f60
        /*084c*/ 	.word	0x00000000
        /*0850*/ 	.word	0x00000000
        /*0854*/ 	.short	0x0101
        /*0856*/ 	.byte	0xff
	.zero		1


	//   ....[117]....
        /*0858*/ 	.word	0x00005fe0
        /*085c*/ 	.word	0x0000006c
        /*0860*/ 	.word	0x00000150
        /*0864*/ 	.short	0x010a
        /*0866*/ 	.byte	0xff
	.zero		1


	//   ....[118]....
        /*0868*/ 	.word	0x00007370
        /*086c*/ 	.word	0x00000076
        /*0870*/ 	.word	0x000000e0
        /*0874*/ 	.short	0x010a
        /*0876*/ 	.byte	0xff
	.zero		1


	//   ....[119]....
        /*0878*/ 	.word	0x00007440
        /*087c*/ 	.word	0x00000076
        /*0880*/ 	.word	0x000000e0
        /*0884*/ 	.short	0x010a
        /*0886*/ 	.byte	0xff
	.zero		1


	//   ....[120]....
        /*0888*/ 	.word	0x000075a0
        /*088c*/ 	.word	0x00000003
        /*0890*/ 	.word	0x00000000
        /*0894*/ 	.short	0x0101
        /*0896*/ 	.byte	0xff
	.zero		1


	//   ....[121]....
        /*0898*/ 	.word	0x00008910
        /*089c*/ 	.word	0x00000000
        /*08a0*/ 	.word	0x000000e0
        /*08a4*/ 	.short	0x010a
        /*08a6*/ 	.byte	0xff
	.zero		1


	//   ....[122]....
        /*08a8*/ 	.word	0x000089e0
        /*08ac*/ 	.word	0x00000000
        /*08b0*/ 	.word	0x000000e0
        /*08b4*/ 	.short	0x010a
        /*08b6*/ 	.byte	0xff
	.zero		1


	//   ....[123]....
        /*08b8*/ 	.word	0x00008b20
        /*08bc*/ 	.word	0x00000000
        /*08c0*/ 	.word	0x00000000
        /*08c4*/ 	.short	0x0101
        /*08c6*/ 	.byte	0xff
	.zero		1


	//   ....[124]....
        /*08c8*/ 	.word	0x00009ee0
        /*08cc*/ 	.word	0x00000000
        /*08d0*/ 	.word	0x000000e0
        /*08d4*/ 	.short	0x010a
        /*08d6*/ 	.byte	0xff
	.zero		1


	//   ....[125]....
        /*08d8*/ 	.word	0x00009fb0
        /*08dc*/ 	.word	0x00000000
        /*08e0*/ 	.word	0x000000e0
        /*08e4*/ 	.short	0x010a
        /*08e6*/ 	.byte	0xff
	.zero		1


	//   ....[126]....
        /*08e8*/ 	.word	0x0000a0f0
        /*08ec*/ 	.word	0x00000000
        /*08f0*/ 	.word	0x00000000
        /*08f4*/ 	.short	0x0101
        /*08f6*/ 	.byte	0xff
	.zero		1


	//   ....[127]....
        /*08f8*/ 	.word	0x0000a530
        /*08fc*/ 	.word	0x000000ff
        /*0900*/ 	.word	0x00000000
        /*0904*/ 	.short	0x0101
        /*0906*/ 	.byte	0x05
	.zero		1


	//   ....[128]....
        /*0908*/ 	.word	0x0000b670
        /*090c*/ 	.word	0x00000003
        /*0910*/ 	.word	0x00000180
        /*0914*/ 	.short	0x010a
        /*0916*/ 	.byte	0xff
	.zero		1


	//   ....[129]....
        /*0918*/ 	.word	0x0000b6d0
        /*091c*/ 	.word	0x00000002
        /*0920*/ 	.word	0x00000070
        /*0924*/ 	.short	0x010a
        /*0926*/ 	.byte	0xff
	.zero		1


	//   ....[130]....
        /*0928*/ 	.word	0x0000b730
        /*092c*/ 	.word	0x00000002
        /*0930*/ 	.word	0x00000070
        /*0934*/ 	.short	0x010a
        /*0936*/ 	.byte	0xff
	.zero		1


	//   ....[131]....
        /*0938*/ 	.word	0x0000b780
        /*093c*/ 	.word	0x00000002
        /*0940*/ 	.word	0x00000130
        /*0944*/ 	.short	0x010a
        /*0946*/ 	.byte	0xff
	.zero		1


	//   ....[132]....
        /*0948*/ 	.word	0x0000b7e0
        /*094c*/ 	.word	0x00000000
        /*0950*/ 	.word	0x00000000
        /*0954*/ 	.short	0x010a
        /*0956*/ 	.byte	0xff
	.zero		1


	//   ....[133]....
        /*0958*/ 	.word	0x0000b840
        /*095c*/ 	.word	0x00000000
        /*0960*/ 	.word	0x00000000
        /*0964*/ 	.short	0x010a
        /*0966*/ 	.byte	0xff
	.zero		1


	//   ....[134]....
        /*0968*/ 	.word	0x0000b8a0
        /*096c*/ 	.word	0x00000000
        /*0970*/ 	.word	0x00000000
        /*0974*/ 	.short	0x010a
        /*0976*/ 	.byte	0xff
	.zero		1


	//   ....[135]....
        /*0978*/ 	.word	0x0000b900
        /*097c*/ 	.word	0x00000000
        /*0980*/ 	.word	0x00000000
        /*0984*/ 	.short	0x010a
        /*0986*/ 	.byte	0xff
	.zero		1


	//   ....[136]....
        /*0988*/ 	.word	0x0000b960
        /*098c*/ 	.word	0x00000000
        /*0990*/ 	.word	0x00000000
        /*0994*/ 	.short	0x010a
        /*0996*/ 	.byte	0xff
	.zero		1


	//   ....[137]....
        /*0998*/ 	.word	0x0000b9c0
        /*099c*/ 	.word	0x00000000
        /*09a0*/ 	.word	0x00000000
        /*09a4*/ 	.short	0x010a
        /*09a6*/ 	.byte	0xff
	.zero		1


	//   ....[138]....
        /*09a8*/ 	.word	0x0000ba20
        /*09ac*/ 	.word	0x00000000
        /*09b0*/ 	.word	0x00000000
        /*09b4*/ 	.short	0x010a
        /*09b6*/ 	.byte	0xff
	.zero		1


	//   ....[139]....
        /*09b8*/ 	.word	0x0000ba80
        /*09bc*/ 	.word	0x00000000
        /*09c0*/ 	.word	0x00000000
        /*09c4*/ 	.short	0x010a
        /*09c6*/ 	.byte	0xff
	.zero		1


	//   ....[140]....
        /*09c8*/ 	.word	0x0000bae0
        /*09cc*/ 	.word	0x00000000
        /*09d0*/ 	.word	0x00000000
        /*09d4*/ 	.short	0x010a
        /*09d6*/ 	.byte	0xff
	.zero		1


	//   ....[141]....
        /*09d8*/ 	.word	0x0000bb40
        /*09dc*/ 	.word	0x00000000
        /*09e0*/ 	.word	0x00000000
        /*09e4*/ 	.short	0x010a
        /*09e6*/ 	.byte	0xff
	.zero		1


	//   ....[142]....
        /*09e8*/ 	.word	0x0000bba0
        /*09ec*/ 	.word	0x00000000
        /*09f0*/ 	.word	0x00000000
        /*09f4*/ 	.short	0x010a
        /*09f6*/ 	.byte	0xff
	.zero		1


	//   ....[143]....
        /*09f8*/ 	.word	0x0000bc00
        /*09fc*/ 	.word	0x00000000
        /*0a00*/ 	.word	0x00000000
        /*0a04*/ 	.short	0x010a
        /*0a06*/ 	.byte	0xff
	.zero		1


	//   ....[144]....
        /*0a08*/ 	.word	0x0000bc60
        /*0a0c*/ 	.word	0x00000000
        /*0a10*/ 	.word	0x00000000
        /*0a14*/ 	.short	0x010a
        /*0a16*/ 	.byte	0xff
	.zero		1


	//   ....[145]....
        /*0a18*/ 	.word	0x0000bcb0
        /*0a1c*/ 	.word	0x00000000
        /*0a20*/ 	.word	0x00000170
        /*0a24*/ 	.short	0x010a
        /*0a26*/ 	.byte	0xff
	.zero		1


	//   ....[146]....
        /*0a28*/ 	.word	0x0000bd10
        /*0a2c*/ 	.word	0x00000000
        /*0a30*/ 	.word	0x00000140
        /*0a34*/ 	.short	0x010a
        /*0a36*/ 	.byte	0xff
	.zero		1


	//   ....[147]....
        /*0a38*/ 	.word	0x0000bd60
        /*0a3c*/ 	.word	0x00000000
        /*0a40*/ 	.word	0x00000130
        /*0a44*/ 	.short	0x010a
        /*0a46*/ 	.byte	0xff
	.zero		1


	//   ....[148]....
        /*0a48*/ 	.word	0x0000bdc0
        /*0a4c*/ 	.word	0x00000000
        /*0a50*/ 	.word	0x00000140
        /*0a54*/ 	.short	0x010a
        /*0a56*/ 	.byte	0xff
	.zero		1


	//   ....[149]....
        /*0a58*/ 	.word	0x0000be10
        /*0a5c*/ 	.word	0x00000000
        /*0a60*/ 	.word	0x00000130
        /*0a64*/ 	.short	0x010a
        /*0a66*/ 	.byte	0xff
	.zero		1


	//   ....[150]....
        /*0a68*/ 	.word	0x0000be70
        /*0a6c*/ 	.word	0x00000003
        /*0a70*/ 	.word	0x00000160
        /*0a74*/ 	.short	0x010a
        /*0a76*/ 	.byte	0xff
	.zero		1


	//   ....[151]....
        /*0a78*/ 	.word	0x0000bed0
        /*0a7c*/ 	.word	0x00000000
        /*0a80*/ 	.word	0x00000000
        /*0a84*/ 	.short	0x010a
        /*0a86*/ 	.byte	0xff
	.zero		1


	//   ....[152]....
        /*0a88*/ 	.word	0x0000bf30
        /*0a8c*/ 	.word	0x00000000
        /*0a90*/ 	.word	0x00000000
        /*0a94*/ 	.short	0x010a
        /*0a96*/ 	.byte	0xff
	.zero		1


	//   ....[153]....
        /*0a98*/ 	.word	0x0000bf90
        /*0a9c*/ 	.word	0x00000000
        /*0aa0*/ 	.word	0x00000000
        /*0aa4*/ 	.short	0x010a
        /*0aa6*/ 	.byte	0xff
	.zero		1


	//   ....[154]....
        /*0aa8*/ 	.word	0x0000bfe0
        /*0aac*/ 	.word	0x00000000
        /*0ab0*/ 	.word	0x00000130
        /*0ab4*/ 	.short	0x010a
        /*0ab6*/ 	.byte	0xff
	.zero		1


	//   ....[155]....
        /*0ab8*/ 	.word	0x0000c040
        /*0abc*/ 	.word	0x00000000
        /*0ac0*/ 	.word	0x00000128
        /*0ac4*/ 	.short	0x010a
        /*0ac6*/ 	.byte	0xff
	.zero		1


	//   ....[156]....
        /*0ac8*/ 	.word	0x0000c0a0
        /*0acc*/ 	.word	0x00000003
        /*0ad0*/ 	.word	0x00000100
        /*0ad4*/ 	.short	0x010a
        /*0ad6*/ 	.byte	0xff
	.zero		1


	//   ....[157]....
        /*0ad8*/ 	.word	0x0000c100
        /*0adc*/ 	.word	0x00000003
        /*0ae0*/ 	.word	0x00000108
        /*0ae4*/ 	.short	0x010a
        /*0ae6*/ 	.byte	0xff
	.zero		1


	//   ....[158]....
        /*0ae8*/ 	.word	0x0000c160
        /*0aec*/ 	.word	0x00000003
        /*0af0*/ 	.word	0x00000110
        /*0af4*/ 	.short	0x010a
        /*0af6*/ 	.byte	0xff
	.zero		1


	//   ....[159]....
        /*0af8*/ 	.word	0x0000c1c0
        /*0afc*/ 	.word	0x00000003
        /*0b00*/ 	.word	0x00000118
        /*0b04*/ 	.short	0x010a
        /*0b06*/ 	.byte	0xff
	.zero		1


	//   ....[160]....
        /*0b08*/ 	.word	0x0000c220
        /*0b0c*/ 	.word	0x00000000
        /*0b10*/ 	.word	0x00000100
        /*0b14*/ 	.short	0x010a
        /*0b16*/ 	.byte	0xff
	.zero		1


	//   ....[161]....
        /*0b18*/ 	.word	0x0000c280
        /*0b1c*/ 	.word	0x00000000
        /*0b20*/ 	.word	0x00000108
        /*0b24*/ 	.short	0x010a
        /*0b26*/ 	.byte	0xff
	.zero		1


	//   ....[162]....
        /*0b28*/ 	.word	0x0000c2e0
        /*0b2c*/ 	.word	0x00000000
        /*0b30*/ 	.word	0x00000110
        /*0b34*/ 	.short	0x010a
        /*0b36*/ 	.byte	0xff
	.zero		1


	//   ....[163]....
        /*0b38*/ 	.word	0x0000c330
        /*0b3c*/ 	.word	0x00000000
        /*0b40*/ 	.word	0x00000130
        /*0b44*/ 	.short	0x010a
        /*0b46*/ 	.byte	0xff
	.zero		1


	//   ....[164]....
        /*0b48*/ 	.word	0x0000c380
        /*0b4c*/ 	.word	0x00000003
        /*0b50*/ 	.word	0x000000e0
        /*0b54*/ 	.short	0x010a
        /*0b56*/ 	.byte	0xff
	.zero		1


	//   ....[165]....
        /*0b58*/ 	.word	0x0000c3d0
        /*0b5c*/ 	.word	0x0000006c
        /*0b60*/ 	.word	0x00000150
        /*0b64*/ 	.short	0x010a
        /*0b66*/ 	.byte	0xff
	.zero		1


	//   ....[166]....
        /*0b68*/ 	.word	0x0000c420
        /*0b6c*/ 	.word	0x00000076
        /*0b70*/ 	.word	0x000000e0
        /*0b74*/ 	.short	0x010a
        /*0b76*/ 	.byte	0xff
	.zero		1


	//   ....[167]....
        /*0b78*/ 	.word	0x0000c470
        /*0b7c*/ 	.word	0x00000000
        /*0b80*/ 	.word	0x000000e0
        /*0b84*/ 	.short	0x010a
        /*0b86*/ 	.byte	0xff
	.zero		1


	//   ....[168]....
        /*0b88*/ 	.word	0x0000c4c0
        /*0b8c*/ 	.word	0x00000000
        /*0b90*/ 	.word	0x000000e0
        /*0b94*/ 	.short	0x010a
        /*0b96*/ 	.byte	0xff
	.zero		1


	//----- nvinfo : EIATTR_NUM_MBARRIERS
	.align		4
.L_48:
        /*0b98*/ 	.byte	0x03, 0x38
        /*0b9a*/ 	.short	0x0032


	//----- nvinfo : EIATTR_EXIT_INSTR_OFFSETS
	.align		4
        /*0b9c*/ 	.byte	0x04, 0x1c
        /*0b9e*/ 	.short	(.L_50 - .L_49)


	//   ....[0]....
.L_49:
        /*0ba0*/ 	.word	0x00002be0


	//   ....[1]....
        /*0ba4*/ 	.word	0x000030d0


	//   ....[2]....
        /*0ba8*/ 	.word	0x00003130


	//   ....[3]....
        /*0bac*/ 	.word	0x00003dc0


	//   ....[4]....
        /*0bb0*/ 	.word	0x00004e20


	//   ....[5]....
        /*0bb4*/ 	.word	0x00004e60


	//   ....[6]....
        /*0bb8*/ 	.word	0x0000b660


	//----- nvinfo : EIATTR_MAX_THREADS
	.align		4
.L_50:
        /*0bbc*/ 	.byte	0x04, 0x05
        /*0bbe*/ 	.short	(.L_52 - .L_51)
.L_51:
        /*0bc0*/ 	.word	0x00000100
        /*0bc4*/ 	.word	0x00000001
        /*0bc8*/ 	.word	0x00000001


	//----- nvinfo : EIATTR_CRS_STACK_SIZE
	.align		4
.L_52:
        /*0bcc*/ 	.byte	0x04, 0x1e
        /*0bce*/ 	.short	(.L_54 - .L_53)
.L_53:
        /*0bd0*/ 	.word	0x00000000


	//----- nvinfo : EIATTR_CBANK_PARAM_SIZE
	.align		4
.L_54:
        /*0bd4*/ 	.byte	0x03, 0x19
        /*0bd6*/ 	.short	0x0800


	//----- nvinfo : EIATTR_PARAM_CBANK
	.align		4
        /*0bd8*/ 	.byte	0x04, 0x0a
        /*0bda*/ 	.short	(.L_56 - .L_55)
	.align		4
.L_55:
        /*0bdc*/ 	.word	index@(.nv.constant0._ZN7cutlass13device_kernelINS_4gemm6kernel13GemmUniversalIN4cute5tupleIJiiiiEEENS1_10collective13CollectiveMmaINS1_35MainloopSm100TmaUmmaWarpSpecializedILi14ELi2ELi2ENS5_IJNS4_1CILi1EEESB_SB_EEEEENS5_IJNSA_ILi128EEENSA_ILi256EEENSA_ILi32EEEEEEaNS5_IJSB_llEEEaNS5_IJlSB_lEEENS4_8TiledMMAINS4_8MMA_AtomIJNS4_15SM100_MMA_S8_SSIaaiLi128ELi256ELNS4_4UMMA5MajorE1ELSO_0ELNSN_8SaturateE0EEEEEENS4_6LayoutISC_NS5_IJNSA_ILi0EEEST_ST_EEEEENS5_IJNS4_10UnderscoreESW_SW_EEEEENS4_13SM90_TMA_LOADENS4_14ComposedLayoutINS4_7SwizzleILi3ELi4ELi3EEENS4_18smem_ptr_flag_bitsILi8EEENSS_INS5_IJSE_NSA_ILi8EEEEEENS5_IJSB_SE_EEEEEEEvNS4_8identityESZ_NS10_INS11_ILi1ELi4ELi3EEES14_NSS_INS5_IJS15_SG_EEENS5_IJSG_SB_EEEEEEEvS1A_EENS_8epilogue10collective18CollectiveEpilogueINS1H_23Sm100TmaWarpSpecializedILi4ELi2ELi64ELb0ELb0EEEJSH_NS5_IJNSS_ISE_SB_EENSS_INSA_ILi64EEESB_EEEEEaSJ_aSJ_NS1H_6fusion15FusionCallbacksIS1L_NS1Q_17LinearCombinationIaiaiLNS_15FloatRoundStyleE2EEESH_S1P_JEEENS4_5SM1004TMEM4LOAD26SM100_TMEM_LOAD_32dp32b64xESZ_NS10_INS11_ILi2ELi4ELi3EEES14_NSS_INS5_IJS15_S1N_EEENS5_IJS1N_SB_EEEEEEENS4_39AutoVectorizingCopyWithAssumedAlignmentILi128EEENS4_14SM90_TMA_STOREES24_S26_S26_EEEvvEEEEvNT_6ParamsE)
        /*0be0*/ 	.short	0x0380
        /*0be2*/ 	.short	0x0800


	//----- nvinfo : EIATTR_SW_WAR
	.align		4
.L_56:
        /*0be4*/ 	.byte	0x04, 0x36
        /*0be6*/ 	.short	(.L_58 - .L_57)
.L_57:
        /*0be8*/ 	.word	0x00000008
.L_58:


//--------------------- .nv.callgraph             --------------------------
	.section	.nv.callgraph,"",@"SHT_CUDA_CALLGRAPH"
	.align	4
	.sectionentsize	8
	.align		4
        /*0000*/ 	.word	0x00000000
	.align		4
        /*0004*/ 	.word	0xffffffff
	.align		4
        /*0008*/ 	.word	index@(_ZN7cutlass13device_kernelINS_4gemm6kernel13GemmUniversalIN4cute5tupleIJiiiiEEENS1_10collective13CollectiveMmaINS1_35MainloopSm100TmaUmmaWarpSpecializedILi14ELi2ELi2ENS5_IJNS4_1CILi1EEESB_SB_EEEEENS5_IJNSA_ILi128EEENSA_ILi256EEENSA_ILi32EEEEEEaNS5_IJSB_llEEEaNS5_IJlSB_lEEENS4_8TiledMMAINS4_8MMA_AtomIJNS4_15SM100_MMA_S8_SSIaaiLi128ELi256ELNS4_4UMMA5MajorE1ELSO_0ELNSN_8SaturateE0EEEEEENS4_6LayoutISC_NS5_IJNSA_ILi0EEEST_ST_EEEEENS5_IJNS4_10UnderscoreESW_SW_EEEEENS4_13SM90_TMA_LOADENS4_14ComposedLayoutINS4_7SwizzleILi3ELi4ELi3EEENS4_18smem_ptr_flag_bitsILi8EEENSS_INS5_IJSE_NSA_ILi8EEEEEENS5_IJSB_SE_EEEEEEEvNS4_8identityESZ_NS10_INS11_ILi1ELi4ELi3EEES14_NSS_INS5_IJS15_SG_EEENS5_IJSG_SB_EEEEEEEvS1A_EENS_8epilogue10collective18CollectiveEpilogueINS1H_23Sm100TmaWarpSpecializedILi4ELi2ELi64ELb0ELb0EEEJSH_NS5_IJNSS_ISE_SB_EENSS_INSA_ILi64EEESB_EEEEEaSJ_aSJ_NS1H_6fusion15FusionCallbacksIS1L_NS1Q_17LinearCombinationIaiaiLNS_15FloatRoundStyleE2EEESH_S1P_JEEENS4_5SM1004TMEM4LOAD26SM100_TMEM_LOAD_32dp32b64xESZ_NS10_INS11_ILi2ELi4ELi3EEES14_NSS_INS5_IJS15_S1N_EEENS5_IJS1N_SB_EEEEEEENS4_39AutoVectorizingCopyWithAssumedAlignmentILi128EEENS4_14SM90_TMA_STOREES24_S26_S26_EEEvvEEEEvNT_6ParamsE)
	.align		4
        /*000c*/ 	.word	index@(__assertfail)
	.align		4
        /*0010*/ 	.word	0x00000000
	.align		4
        /*0014*/ 	.word	0xfffffffe
	.align		4
        /*0018*/ 	.word	0x00000000
	.align		4
        /*001c*/ 	.word	0xfffffffd
	.align		4
        /*0020*/ 	.word	0x00000000
	.align		4
        /*0024*/ 	.word	0xfffffffc


//--------------------- .nv.constant4             --------------------------
	.section	.nv.constant4,"a",@progbits
	.align	8
	.align		8
.nv.constant4:
        /*0000*/ 	.dword	__assertfail
	.align		8
        /*0008*/ 	.dword	__unnamed_1
	.align		8
        /*0010*/ 	.dword	__unnamed_2
	.align		8
        /*0018*/ 	.dword	__unnamed_3
	.align		8
        /*0020*/ 	.dword	_ZN40_INTERNAL_dcf4c91d_4_k_cu_9404c005_354284cuda3std3__45__cpo5beginE
	.align		8
        /*0028*/ 	.dword	_ZN40_INTERNAL_dcf4c91d_4_k_cu_9404c005_354284cuda3std3__45__cpo3endE
	.align		8
        /*0030*/ 	.dword	_ZN40_INTERNAL_dcf4c91d_4_k_cu_9404c005_354284cuda3std3__45__cpo6cbeginE
	.align		8
        /*0038*/ 	.dword	_ZN40_INTERNAL_dcf4c91d_4_k_cu_9404c005_354284cuda3std3__45__cpo4cendE
	.align		8
        /*0040*/ 	.dword	_ZN40_INTERNAL_dcf4c91d_4_k_cu_9404c005_354284cuda3std3__442_GLOBAL__N__dcf4c91d_4_k_cu_9404c005_354286ignoreE
	.align		8
        /*0048*/ 	.dword	_ZN40_INTERNAL_dcf4c91d_4_k_cu_9404c005_354284cuda3std3__419piecewise_constructE
	.align		8
        /*0050*/ 	.dword	_ZN40_INTERNAL_dcf4c91d_4_k_cu_9404c005_354284cuda3std3__48in_placeE
	.align		8
        /*0058*/ 	.dword	_ZN40_INTERNAL_dcf4c91d_4_k_cu_9404c005_354284cuda3std6ranges3__45__cpo4swapE
	.align		8
        /*0060*/ 	.dword	_ZN40_INTERNAL_dcf4c91d_4_k_cu_9404c005_354284cuda3std6ranges3__45__cpo9iter_moveE
	.align		8
        /*0068*/ 	.dword	_ZN40_INTERNAL_dcf4c91d_4_k_cu_9404c005_354284cute7productE
	.align		8
        /*0070*/ 	.dword	_ZN40_INTERNAL_dcf4c91d_4_k_cu_9404c005_354284cute1_E
	.align		8
        /*0078*/ 	.dword	$str$25
	.align		8
        /*0080*/ 	.dword	$str$26
	.align		8
        /*0088*/ 	.dword	$str$27
	.align		8
        /*0090*/ 	.dword	$str$28


//--------------------- .text._ZN7cutlass13device_kernelINS_4gemm6kernel13GemmUniversalIN4cute5tupleIJiiiiEEENS1_10collective13CollectiveMmaINS1_35MainloopSm100TmaUmmaWarpSpecializedILi14ELi2ELi2ENS5_IJNS4_1CILi1EEESB_SB_EEEEENS5_IJNSA_ILi128EEENSA_ILi256EEENSA_ILi32EEEEEEaNS5_IJSB_llEEEaNS5_IJlSB_lEEENS4_8TiledMMAINS4_8MMA_AtomIJNS4_15SM100_MMA_S8_SSIaaiLi128ELi256ELNS4_4UMMA5MajorE1ELSO_0ELNSN_8SaturateE0EEEEEENS4_6LayoutISC_NS5_IJNSA_ILi0EEEST_ST_EEEEENS5_IJNS4_10UnderscoreESW_SW_EEEEENS4_13SM90_TMA_LOADENS4_14ComposedLayoutINS4_7SwizzleILi3ELi4ELi3EEENS4_18smem_ptr_flag_bitsILi8EEENSS_INS5_IJSE_NSA_ILi8EEEEEENS5_IJSB_SE_EEEEEEEvNS4_8identityESZ_NS10_INS11_ILi1ELi4ELi3EEES14_NSS_INS5_IJS15_SG_EEENS5_IJSG_SB_EEEEEEEvS1A_EENS_8epilogue10collective18CollectiveEpilogueINS1H_23Sm100TmaWarpSpecializedILi4ELi2ELi64ELb0ELb0EEEJSH_NS5_IJNSS_ISE_SB_EENSS_INSA_ILi64EEESB_EEEEEaSJ_aSJ_NS1H_6fusion15FusionCallbacksIS1L_NS1Q_17LinearCombinationIaiaiLNS_15FloatRoundStyleE2EEESH_S1P_JEEENS4_5SM1004TMEM4LOAD26SM100_TMEM_LOAD_32dp32b64xESZ_NS10_INS11_ILi2ELi4ELi3EEES14_NSS_INS5_IJS15_S1N_EEENS5_IJS1N_SB_EEEEEEENS4_39AutoVectorizingCopyWithAssumedAlignmentILi128EEENS4_14SM90_TMA_STOREES24_S26_S26_EEEvvEEEEvNT_6ParamsE --------------------------
	.section	.text._ZN7cutlass13device_kernelINS_4gemm6kernel13GemmUniversalIN4cute5tupleIJiiiiEEENS1_10collective13CollectiveMmaINS1_35MainloopSm100TmaUmmaWarpSpecializedILi14ELi2ELi2ENS5_IJNS4_1CILi1EEESB_SB_EEEEENS5_IJNSA_ILi128EEENSA_ILi256EEENSA_ILi32EEEEEEaNS5_IJSB_llEEEaNS5_IJlSB_lEEENS4_8TiledMMAINS4_8MMA_AtomIJNS4_15SM100_MMA_S8_SSIaaiLi128ELi256ELNS4_4UMMA5MajorE1ELSO_0ELNSN_8SaturateE0EEEEEENS4_6LayoutISC_NS5_IJNSA_ILi0EEEST_ST_EEEEENS5_IJNS4_10UnderscoreESW_SW_EEEEENS4_13SM90_TMA_LOADENS4_14ComposedLayoutINS4_7SwizzleILi3ELi4ELi3EEENS4_18smem_ptr_flag_bitsILi8EEENSS_INS5_IJSE_NSA_ILi8EEEEEENS5_IJSB_SE_EEEEEEEvNS4_8identityESZ_NS10_INS11_ILi1ELi4ELi3EEES14_NSS_INS5_IJS15_SG_EEENS5_IJSG_SB_EEEEEEEvS1A_EENS_8epilogue10collective18CollectiveEpilogueINS1H_23Sm100TmaWarpSpecializedILi4ELi2ELi64ELb0ELb0EEEJSH_NS5_IJNSS_ISE_SB_EENSS_INSA_ILi64EEESB_EEEEEaSJ_aSJ_NS1H_6fusion15FusionCallbacksIS1L_NS1Q_17LinearCombinationIaiaiLNS_15FloatRoundStyleE2EEESH_S1P_JEEENS4_5SM1004TMEM4LOAD26SM100_TMEM_LOAD_32dp32b64xESZ_NS10_INS11_ILi2ELi4ELi3EEES14_NSS_INS5_IJS15_S1N_EEENS5_IJS1N_SB_EEEEEEENS4_39AutoVectorizingCopyWithAssumedAlignmentILi128EEENS4_14SM90_TMA_STOREES24_S26_S26_EEEvvEEEEvNT_6ParamsE,"ax",@progbits
	.align	128
.text._ZN7cutlass13device_kernelINS_4gemm6kernel13GemmUniversalIN4cute5tupleIJiiiiEEENS1_10collective13CollectiveMmaINS1_35MainloopSm100TmaUmmaWarpSpecializedILi14ELi2ELi2ENS5_IJNS4_1CILi1EEESB_SB_EEEEENS5_IJNSA_ILi128EEENSA_ILi256EEENSA_ILi32EEEEEEaNS5_IJSB_llEEEaNS5_IJlSB_lEEENS4_8TiledMMAINS4_8MMA_AtomIJNS4_15SM100_MMA_S8_SSIaaiLi128ELi256ELNS4_4UMMA5MajorE1ELSO_0ELNSN_8SaturateE0EEEEEENS4_6LayoutISC_NS5_IJNSA_ILi0EEEST_ST_EEEEENS5_IJNS4_10UnderscoreESW_SW_EEEEENS4_13SM90_TMA_LOADENS4_14ComposedLayoutINS4_7SwizzleILi3ELi4ELi3EEENS4_18smem_ptr_flag_bitsILi8EEENSS_INS5_IJSE_NSA_ILi8EEEEEENS5_IJSB_SE_EEEEEEEvNS4_8identityESZ_NS10_INS11_ILi1ELi4ELi3EEES14_NSS_INS5_IJS15_SG_EEENS5_IJSG_SB_EEEEEEEvS1A_EENS_8epilogue10collective18CollectiveEpilogueINS1H_23Sm100TmaWarpSpecializedILi4ELi2ELi64ELb0ELb0EEEJSH_NS5_IJNSS_ISE_SB_EENSS_INSA_ILi64EEESB_EEEEEaSJ_aSJ_NS1H_6fusion15FusionCallbacksIS1L_NS1Q_17LinearCombinationIaiaiLNS_15FloatRoundStyleE2EEESH_S1P_JEEENS4_5SM1004TMEM4LOAD26SM100_TMEM_LOAD_32dp32b64xESZ_NS10_INS11_ILi2ELi4ELi3EEES14_NSS_INS5_IJS15_S1N_EEENS5_IJS1N_SB_EEEEEEENS4_39AutoVectorizingCopyWithAssumedAlignmentILi128EEENS4_14SM90_TMA_STOREES24_S26_S26_EEEvvEEEEvNT_6ParamsE:
        .type           _ZN7cutlass13device_kernelINS_4gemm6kernel13GemmUniversalIN4cute5tupleIJiiiiEEENS1_10collective13CollectiveMmaINS1_35MainloopSm100TmaUmmaWarpSpecializedILi14ELi2ELi2ENS5_IJNS4_1CILi1EEESB_SB_EEEEENS5_IJNSA_ILi128EEENSA_ILi256EEENSA_ILi32EEEEEEaNS5_IJSB_llEEEaNS5_IJlSB_lEEENS4_8TiledMMAINS4_8MMA_AtomIJNS4_15SM100_MMA_S8_SSIaaiLi128ELi256ELNS4_4UMMA5MajorE1ELSO_0ELNSN_8SaturateE0EEEEEENS4_6LayoutISC_NS5_IJNSA_ILi0EEEST_ST_EEEEENS5_IJNS4_10UnderscoreESW_SW_EEEEENS4_13SM90_TMA_LOADENS4_14ComposedLayoutINS4_7SwizzleILi3ELi4ELi3EEENS4_18smem_ptr_flag_bitsILi8EEENSS_INS5_IJSE_NSA_ILi8EEEEEENS5_IJSB_SE_EEEEEEEvNS4_8identityESZ_NS10_INS11_ILi1ELi4ELi3EEES14_NSS_INS5_IJS15_SG_EEENS5_IJSG_SB_EEEEEEEvS1A_EENS_8epilogue10collective18CollectiveEpilogueINS1H_23Sm100TmaWarpSpecializedILi4ELi2ELi64ELb0ELb0EEEJSH_NS5_IJNSS_ISE_SB_EENSS_INSA_ILi64EEESB_EEEEEaSJ_aSJ_NS1H_6fusion15FusionCallbacksIS1L_NS1Q_17LinearCombinationIaiaiLNS_15FloatRoundStyleE2EEESH_S1P_JEEENS4_5SM1004TMEM4LOAD26SM100_TMEM_LOAD_32dp32b64xESZ_NS10_INS11_ILi2ELi4ELi3EEES14_NSS_INS5_IJS15_S1N_EEENS5_IJS1N_SB_EEEEEEENS4_39AutoVectorizingCopyWithAssumedAlignmentILi128EEENS4_14SM90_TMA_STOREES24_S26_S26_EEEvvEEEEvNT_6ParamsE,@function
        .size           _ZN7cutlass13device_kernelINS_4gemm6kernel13GemmUniversalIN4cute5tupleIJiiiiEEENS1_10collective13CollectiveMmaINS1_35MainloopSm100TmaUmmaWarpSpecializedILi14ELi2ELi2ENS5_IJNS4_1CILi1EEESB_SB_EEEEENS5_IJNSA_ILi128EEENSA_ILi256EEENSA_ILi32EEEEEEaNS5_IJSB_llEEEaNS5_IJlSB_lEEENS4_8TiledMMAINS4_8MMA_AtomIJNS4_15SM100_MMA_S8_SSIaaiLi128ELi256ELNS4_4UMMA5MajorE1ELSO_0ELNSN_8SaturateE0EEEEEENS4_6LayoutISC_NS5_IJNSA_ILi0EEEST_ST_EEEEENS5_IJNS4_10UnderscoreESW_SW_EEEEENS4_13SM90_TMA_LOADENS4_14ComposedLayoutINS4_7SwizzleILi3ELi4ELi3EEENS4_18smem_ptr_flag_bitsILi8EEENSS_INS5_IJSE_NSA_ILi8EEEEEENS5_IJSB_SE_EEEEEEEvNS4_8identityESZ_NS10_INS11_ILi1ELi4ELi3EEES14_NSS_INS5_IJS15_SG_EEENS5_IJSG_SB_EEEEEEEvS1A_EENS_8epilogue10collective18CollectiveEpilogueINS1H_23Sm100TmaWarpSpecializedILi4ELi2ELi64ELb0ELb0EEEJSH_NS5_IJNSS_ISE_SB_EENSS_INSA_ILi64EEESB_EEEEEaSJ_aSJ_NS1H_6fusion15FusionCallbacksIS1L_NS1Q_17LinearCombinationIaiaiLNS_15FloatRoundStyleE2EEESH_S1P_JEEENS4_5SM1004TMEM4LOAD26SM100_TMEM_LOAD_32dp32b64xESZ_NS10_INS11_ILi2ELi4ELi3EEES14_NSS_INS5_IJS15_S1N_EEENS5_IJS1N_SB_EEEEEEENS4_39AutoVectorizingCopyWithAssumedAlignmentILi128EEENS4_14SM90_TMA_STOREES24_S26_S26_EEEvvEEEEvNT_6ParamsE,(.L_x_195 - _ZN7cutlass13device_kernelINS_4gemm6kernel13GemmUniversalIN4cute5tupleIJiiiiEEENS1_10collective13CollectiveMmaINS1_35MainloopSm100TmaUmmaWarpSpecializedILi14ELi2ELi2ENS5_IJNS4_1CILi1EEESB_SB_EEEEENS5_IJNSA_ILi128EEENSA_ILi256EEENSA_ILi32EEEEEEaNS5_IJSB_llEEEaNS5_IJlSB_lEEENS4_8TiledMMAINS4_8MMA_AtomIJNS4_15SM100_MMA_S8_SSIaaiLi128ELi256ELNS4_4UMMA5MajorE1ELSO_0ELNSN_8SaturateE0EEEEEENS4_6LayoutISC_NS5_IJNSA_ILi0EEEST_ST_EEEEENS5_IJNS4_10UnderscoreESW_SW_EEEEENS4_13SM90_TMA_LOADENS4_14ComposedLayoutINS4_7SwizzleILi3ELi4ELi3EEENS4_18smem_ptr_flag_bitsILi8EEENSS_INS5_IJSE_NSA_ILi8EEEEEENS5_IJSB_SE_EEEEEEEvNS4_8identityESZ_NS10_INS11_ILi1ELi4ELi3EEES14_NSS_INS5_IJS15_SG_EEENS5_IJSG_SB_EEEEEEEvS1A_EENS_8epilogue10collective18CollectiveEpilogueINS1H_23Sm100TmaWarpSpecializedILi4ELi2ELi64ELb0ELb0EEEJSH_NS5_IJNSS_ISE_SB_EENSS_INSA_ILi64EEESB_EEEEEaSJ_aSJ_NS1H_6fusion15FusionCallbacksIS1L_NS1Q_17LinearCombinationIaiaiLNS_15FloatRoundStyleE2EEESH_S1P_JEEENS4_5SM1004TMEM4LOAD26SM100_TMEM_LOAD_32dp32b64xESZ_NS10_INS11_ILi2ELi4ELi3EEES14_NSS_INS5_IJS15_S1N_EEENS5_IJS1N_SB_EEEEEEENS4_39AutoVectorizingCopyWithAssumedAlignmentILi128EEENS4_14SM90_TMA_STOREES24_S26_S26_EEEvvEEEEvNT_6ParamsE)
        .other          _ZN7cutlass13device_kernelINS_4gemm6kernel13GemmUniversalIN4cute5tupleIJiiiiEEENS1_10collective13CollectiveMmaINS1_35MainloopSm100TmaUmmaWarpSpecializedILi14ELi2ELi2ENS5_IJNS4_1CILi1EEESB_SB_EEEEENS5_IJNSA_ILi128EEENSA_ILi256EEENSA_ILi32EEEEEEaNS5_IJSB_llEEEaNS5_IJlSB_lEEENS4_8TiledMMAINS4_8MMA_AtomIJNS4_15SM100_MMA_S8_SSIaaiLi128ELi256ELNS4_4UMMA5MajorE1ELSO_0ELNSN_8SaturateE0EEEEEENS4_6LayoutISC_NS5_IJNSA_ILi0EEEST_ST_EEEEENS5_IJNS4_10UnderscoreESW_SW_EEEEENS4_13SM90_TMA_LOADENS4_14ComposedLayoutINS4_7SwizzleILi3ELi4ELi3EEENS4_18smem_ptr_flag_bitsILi8EEENSS_INS5_IJSE_NSA_ILi8EEEEEENS5_IJSB_SE_EEEEEEEvNS4_8identityESZ_NS10_INS11_ILi1ELi4ELi3EEES14_NSS_INS5_IJS15_SG_EEENS5_IJSG_SB_EEEEEEEvS1A_EENS_8epilogue10collective18CollectiveEpilogueINS1H_23Sm100TmaWarpSpecializedILi4ELi2ELi64ELb0ELb0EEEJSH_NS5_IJNSS_ISE_SB_EENSS_INSA_ILi64EEESB_EEEEEaSJ_aSJ_NS1H_6fusion15FusionCallbacksIS1L_NS1Q_17LinearCombinationIaiaiLNS_15FloatRoundStyleE2EEESH_S1P_JEEENS4_5SM1004TMEM4LOAD26SM100_TMEM_LOAD_32dp32b64xESZ_NS10_INS11_ILi2ELi4ELi3EEES14_NSS_INS5_IJS15_S1N_EEENS5_IJS1N_SB_EEEEEEENS4_39AutoVectorizingCopyWithAssumedAlignmentILi128EEENS4_14SM90_TMA_STOREES24_S26_S26_EEEvvEEEEvNT_6ParamsE,@"STO_CUDA_ENTRY STV_DEFAULT"
_ZN7cutlass13device_kernelINS_4gemm6kernel13GemmUniversalIN4cute5tupleIJiiiiEEENS1_10collective13CollectiveMmaINS1_35MainloopSm100TmaUmmaWarpSpecializedILi14ELi2ELi2ENS5_IJNS4_1CILi1EEESB_SB_EEEEENS5_IJNSA_ILi128EEENSA_ILi256EEENSA_ILi32EEEEEEaNS5_IJSB_llEEEaNS5_IJlSB_lEEENS4_8TiledMMAINS4_8MMA_AtomIJNS4_15SM100_MMA_S8_SSIaaiLi128ELi256ELNS4_4UMMA5MajorE1ELSO_0ELNSN_8SaturateE0EEEEEENS4_6LayoutISC_NS5_IJNSA_ILi0EEEST_ST_EEEEENS5_IJNS4_10UnderscoreESW_SW_EEEEENS4_13SM90_TMA_LOADENS4_14ComposedLayoutINS4_7SwizzleILi3ELi4ELi3EEENS4_18smem_ptr_flag_bitsILi8EEENSS_INS5_IJSE_NSA_ILi8EEEEEENS5_IJSB_SE_EEEEEEEvNS4_8identityESZ_NS10_INS11_ILi1ELi4ELi3EEES14_NSS_INS5_IJS15_SG_EEENS5_IJSG_SB_EEEEEEEvS1A_EENS_8epilogue10collective18CollectiveEpilogueINS1H_23Sm100TmaWarpSpecializedILi4ELi2ELi64ELb0ELb0EEEJSH_NS5_IJNSS_ISE_SB_EENSS_INSA_ILi64EEESB_EEEEEaSJ_aSJ_NS1H_6fusion15FusionCallbacksIS1L_NS1Q_17LinearCombinationIaiaiLNS_15FloatRoundStyleE2EEESH_S1P_JEEENS4_5SM1004TMEM4LOAD26SM100_TMEM_LOAD_32dp32b64xESZ_NS10_INS11_ILi2ELi4ELi3EEES14_NSS_INS5_IJS15_S1N_EEENS5_IJS1N_SB_EEEEEEENS4_39AutoVectorizingCopyWithAssumedAlignmentILi128EEENS4_14SM90_TMA_STOREES24_S26_S26_EEEvvEEEEvNT_6ParamsE:
[----:B------:R-:W1:Y:S01]  /*0000*/  LDC R1, c[0x0][0x37c] ;  /* 0x0000df00ff017b82 */ /* 0x000e620000000800 */
[----:B------:R-:W2:Y:S01]  /*0010*/  S2R R167, SR_TID.X ;  /* 0x0000000000a77919 */ /* 0x000ea20000002100 */
[----:B------:R-:W3:Y:S01]  /*0020*/  LDCU.64 UR4, c[0x0][0x890] ;  /* 0x00011200ff0477ac */ /* 0x000ee20008000a00 */
[----:B------:R-:W-:Y:S02]  /*0030*/  PRMT R151, RZ, 0x7610, R151 ;  /* 0x00007610ff977816 */ /* 0x000fe40000000097 */
[----:B------:R-:W-:Y:S01]  /*0040*/  ELECT P5, URZ, PT ;  /* 0x0000000000ff782f */ /* 0x000fe200038a0000 */
[----:B------:R-:W4:Y:S01]  /*0050*/  LDCU.64 UR46, c[0x0][0x358] ;  /* 0x00006b00ff2e77ac */ /* 0x000f220008000a00 */
[----:B---3--:R-:W-:-:S04]  /*0060*/  UISETP.NE.U32.AND UP0, UPT, UR4, URZ, UPT ;  /* 0x000000ff0400728c */ /* 0x008fc8000bf05070 */
[----:B------:R-:W-:Y:S01]  /*0070*/  UISETP.NE.AND.EX UP0, UPT, UR5, URZ, UPT, UP0 ;  /* 0x000000ff0500728c */ /* 0x000fe2000bf05300 */
[----:B--2---:R-:W-:-:S05]  /*0080*/  SHF.R.U32.HI R154, RZ, 0x5, R167 ;  /* 0x00000005ff9a7819 */ /* 0x004fca00000116a7 */
[----:B------:R-:W2:Y:S02]  /*0090*/  SHFL.IDX PT, R0, R154, RZ, 0x1f ;  /* 0x00001fff9a007589 */ /* 0x000ea400000e0000 */
[----:B--2---:R-:W-:Y:S01]  /*00a0*/  R2UR UR8, R0 ;  /* 0x00000000000872ca */ /* 0x004fe200000e0000 */
[----:B-1--4-:R-:W-:-:S14]  /*00b0*/  BRA.U UP0, `(.L_x_0) ;  /* 0x00000001002c7547 */ /* 0x012fdc000b800000 */
[----:B------:R-:W1:Y:S02]  /*00c0*/  LDCU.64 UR6, c[0x0][0x888] ;  /* 0x00011100ff0677ac */ /* 0x000e640008000a00 */
[----:B-1----:R-:W-:-:S04]  /*00d0*/  UISETP.NE.U32.AND UP0, UPT, UR6, URZ, UPT ;  /* 0x000000ff0600728c */ /* 0x002fc8000bf05070 */
[----:B------:R-:W-:-:S09]  /*00e0*/  UISETP.NE.AND.EX UP0, UPT, UR7, URZ, UPT, UP0 ;  /* 0x000000ff0700728c */ /* 0x000fd2000bf05300 */
[----:B------:R-:W-:Y:S05]  /*00f0*/  BRA.U !UP0, `(.L_x_1) ;  /* 0x0000000108107547 */ /* 0x000fea000b800000 */
[----:B------:R-:W1:Y:S02]  /*0100*/  LDC.64 R82, c[0x0][0x888] ;  /* 0x00022200ff527b82 */ /* 0x000e640000000a00 */
[----:B-1----:R1:W5:Y:S01]  /*0110*/  LDG.E R82, desc[UR46][R82.64] ;  /* 0x0000002e52527981 */ /* 0x002362000c1e1900 */
[----:B------:R-:W-:Y:S01]  /*0120*/  HFMA2 R151, -RZ, RZ, 0, 5.9604644775390625e-08 ;  /* 0x00000001ff977431 */ /* 0x000fe200000001ff */
[----:B------:R-:W-:Y:S05]  /*0130*/  BRA `(.L_x_0) ;  /* 0x00000000000c7947 */ /* 0x000fea0003800000 */
.L_x_1:
[----:B------:R-:W1:Y:S01]  /*0140*/  LDCU UR6, c[0x0][0x880] ;  /* 0x00011000ff0677ac */ /* 0x000e620008000800 */
[----:B------:R-:W-:Y:S01]  /*0150*/  HFMA2 R151, -RZ, RZ, 0, 5.9604644775390625e-08 ;  /* 0x00000001ff977431 */ /* 0x000fe200000001ff */
[----:B-1----:R-:W-:-:S07]  /*0160*/  MOV R82, UR6 ;  /* 0x0000000600527c02 */ /* 0x002fce0008000f00 */
.L_x_0:
[----:B------:R-:W2:Y:S02]  /*0170*/  LDCU.64 UR6, c[0x0][0x8b0] ;  /* 0x00011600ff0677ac */ /* 0x000ea40008000a00 */
[----:B--2---:R-:W-:-:S04]  /*0180*/  UISETP.NE.U32.AND UP0, UPT, UR6, URZ, UPT ;  /* 0x000000ff0600728c */ /* 0x004fc8000bf05070 */
[----:B------:R-:W-:-:S09]  /*0190*/  UISETP.NE.AND.EX UP0, UPT, UR7, URZ, UPT, UP0 ;  /* 0x000000ff0700728c */ /* 0x000fd2000bf05300 */
[----:B------:R-:W-:Y:S05]  /*01a0*/  BRA.U UP0, `(.L_x_2) ;  /* 0x0000000100247547 */ /* 0x000fea000b800000 */
[----:B------:R-:W2:Y:S02]  /*01b0*/  LDCU.64 UR6, c[0x0][0x8a8] ;  /* 0x00011500ff0677ac */ /* 0x000ea40008000a00 */
[----:B--2---:R-:W-:-:S04]  /*01c0*/  UISETP.NE.U32.AND UP0, UPT, UR6, URZ, UPT ;  /* 0x000000ff0600728c */ /* 0x004fc8000bf05070 */
[----:B------:R-:W-:-:S09]  /*01d0*/  UISETP.NE.AND.EX UP0, UPT, UR7, URZ, UPT, UP0 ;  /* 0x000000ff0700728c */ /* 0x000fd2000bf05300 */
[----:B------:R-:W-:Y:S05]  /*01e0*/  BRA.U !UP0, `(.L_x_3) ;  /* 0x00000001080c7547 */ /* 0x000fea000b800000 */
[----:B------:R-:W2:Y:S02]  /*01f0*/  LDC.64 R78, c[0x0][0x8a8] ;  /* 0x00022a00ff4e7b82 */ /* 0x000ea40000000a00 */
[----:B--2---:R2:W5:Y:S01]  /*0200*/  LDG.E R78, desc[UR46][R78.64] ;  /* 0x0000002e4e4e7981 */ /* 0x004562000c1e1900 */
[----:B------:R-:W-:Y:S05]  /*0210*/  BRA `(.L_x_2) ;  /* 0x0000000000087947 */ /* 0x000fea0003800000 */
.L_x_3:
[----:B------:R-:W2:Y:S02]  /*0220*/  LDCU UR6, c[0x0][0x8a0] ;  /* 0x00011400ff0677ac */ /* 0x000ea40008000800 */
[----:B--2---:R-:W-:Y:S02]  /*0230*/  MOV R78, UR6 ;  /* 0x00000006004e7c02 */ /* 0x004fe40008000f00 */
.L_x_2:
[----:B------:R-:W-:Y:S01]  /*0240*/  IMAD.U32 R0, RZ, RZ, UR8 ;  /* 0x00000008ff007e24 */ /* 0x000fe2000f8e00ff */
[----:B------:R-:W-:Y:S04]  /*0250*/  BSSY.RECONVERGENT B0, `(.L_x_4) ;  /* 0x000000c000007945 */ /* 0x000fe80003800200 */
[C---:B------:R-:W-:Y:S02]  /*0260*/  ISETP.NE.OR P1, PT, R0.reuse, 0x1, !P5 ;  /* 0x000000010000780c */ /* 0x040fe40006f25670 */
[----:B------:R-:W-:-:S11]  /*0270*/  ISETP.NE.OR P0, PT, R0, 0x3, !P5 ;  /* 0x000000030000780c */ /* 0x000fd60006f05670 */
[----:B------:R-:W-:Y:S05]  /*0280*/  @P1 BRA `(.L_x_5) ;  /* 0x0000000000201947 */ /* 0x000fea0003800000 */
[----:B------:R-:W3:Y:S02]  /*0290*/  LDCU.64 UR6, c[0x0][0x348] ;  /* 0x00006900ff0677ac */ /* 0x000ee40008000a00 */
[----:B---3--:R-:W-:Y:S02]  /*02a0*/  UIADD3 UR10, UP1, UPT, UR6, 0x80, URZ ;  /* 0x00000080060a7890 */ /* 0x008fe4000ff3e0ff */
[----:B------:R-:W-:Y:S02]  /*02b0*/  UIADD3 UR6, UP0, UPT, UR6, 0x180, URZ ;  /* 0x0000018006067890 */ /* 0x000fe4000ff1e0ff */
[----:B------:R-:W-:Y:S02]  /*02c0*/  UIADD3.X UR11, UPT, UPT, URZ, UR7, URZ, UP1, !UPT ;  /* 0x00000007ff0b7290 */ /* 0x000fe40008ffe4ff */
[----:B------:R-:W-:-:S07]  /*02d0*/  UIADD3.X UR7, UPT, UPT, URZ, UR7, URZ, UP0, !UPT ;  /* 0x00000007ff077290 */ /* 0x000fce00087fe4ff */
[----:B------:R3:W-:Y:S02]  /*02e0*/  UTMACCTL.PF [UR10] ;  /* 0x000000000a0079b9 */ /* 0x0007e40008040000 */
[----:B------:R3:W-:Y:S02]  /*02f0*/  UTMACCTL.PF [UR6] ;  /* 0x00000000060079b9 */ /* 0x0007e40008040000 */
[----:B---3--:R-:W-:Y:S01]  /*0300*/  NOP ;  /* 0x0000000000007918 */ /* 0x008fe20000000000 */
.L_x_5:
[----:B------:R-:W-:Y:S05]  /*0310*/  BSYNC.RECONVERGENT B0 ;  /* 0x0000000000007941 */ /* 0x000fea0003800200 */
.L_x_4:
[----:B------:R-:W-:Y:S04]  /*0320*/  BSSY.RECONVERGENT B0, `(.L_x_6) ;  /* 0x000000a000007945 */ /* 0x000fe80003800200 */
        /* <DEDUP_REMOVED lines=9> */
.L_x_7:
[----:B------:R-:W-:Y:S05]  /*03c0*/  BSYNC.RECONVERGENT B0 ;  /* 0x0000000000007941 */ /* 0x000fea0003800200 */
.L_x_6:
[----:B------:R-:W3:Y:S01]  /*03d0*/  LDCU.64 UR6, c[0x0][0x888] ;  /* 0x00011100ff0677ac */ /* 0x000ee20008000a00 */
[----:B------:R-:W-:Y:S02]  /*03e0*/  UISETP.EQ.U32.AND UP1, UPT, UR4, URZ, UPT ;  /* 0x000000ff0400728c */ /* 0x000fe4000bf22070 */
[----:B------:R-:W-:Y:S02]  /*03f0*/  UPLOP3.LUT UP2, UPT, UPT, UPT, UPT, 0x80, 0x8 ;  /* 0x000000000008789c */ /* 0x000fe40003f4f070 */
[----:B---3--:R-:W-:-:S04]  /*0400*/  UISETP.NE.U32.AND UP0, UPT, UR6, URZ, UPT ;  /* 0x000000ff0600728c */ /* 0x008fc8000bf05070 */
[----:B------:R-:W-:-:S04]  /*0410*/  UISETP.NE.AND.EX UP0, UPT, UR7, URZ, UPT, UP0 ;  /* 0x000000ff0700728c */ /* 0x000fc8000bf05300 */
[----:B------:R-:W-:-:S04]  /*0420*/  UISETP.EQ.OR.EX UP3, UPT, UR5, URZ, !UP0, UP1 ;  /* 0x000000ff0500728c */ /* 0x000fc8000c762710 */
[----:B------:R-:W-:-:S05]  /*0430*/  UP2UR UR50, UPR, URZ, 0x8 ;  /* 0x00000008ff327883 */ /* 0x000fca0008000000 */
[----:B------:R-:W-:Y:S07]  /*0440*/  BRA.U !UP3, `(.L_x_8) ;  /* 0x000000010b207547 */ /* 0x000fee000b800000 */
[----:B-----5:R-:W-:Y:S01]  /*0450*/  R2UR UR6, R82 ;  /* 0x00000000520672ca */ /* 0x020fe200000e0000 */
[----:B------:R-:W-:Y:S02]  /*0460*/  UISETP.NE.U32.AND UP2, UPT, UR4, URZ, UPT ;  /* 0x000000ff0400728c */ /* 0x000fe4000bf45070 */
[----:B------:R-:W-:Y:S02]  /*0470*/  USEL UR4, URZ, 0xffffffff, UP0 ;  /* 0xffffffffff047887 */ /* 0x000fe40008000000 */
[----:B------:R-:W-:-:S08]  /*0480*/  UISETP.NE.AND.EX UP2, UPT, UR5, URZ, UPT, UP2 ;  /* 0x000000ff0500728c */ /* 0x000fd0000bf45320 */
[----:B------:R-:W-:-:S04]  /*0490*/  UISETP.NE.AND UP1, UPT, UR6, URZ, UPT ;  /* 0x000000ff0600728c */ /* 0x000fc8000bf25270 */
[----:B------:R-:W-:-:S04]  /*04a0*/  @!UP2 USEL UR4, URZ, 0xffffffff, UP1 ;  /* 0xffffffffff04a887 */ /* 0x000fc80008800000 */
[----:B------:R-:W-:-:S04]  /*04b0*/  ULOP3.LUT UR4, UR4, 0x1, URZ, 0xc0, !UPT ;  /* 0x0000000104047892 */ /* 0x000fc8000f8ec0ff */
[----:B------:R-:W-:-:S11]  /*04c0*/  UISETP.NE.U32.AND UP2, UPT, UR4, 0x1, UPT ;  /* 0x000000010400788c */ /* 0x000fd6000bf45070 */
.L_x_8:
[----:B------:R-:W3:Y:S01]  /*04d0*/  SHFL.IDX PT, R2, R154, RZ, 0x1f ;  /* 0x00001fff9a027589 */ /* 0x000ee200000e0000 */
[----:B------:R-:W-:-:S04]  /*04e0*/  UISETP.NE.AND UP1, UPT, UR8, 0x2, UPT ;  /* 0x000000020800788c */ /* 0x000fc8000bf25270 */
[----:B------:R-:W-:Y:S01]  /*04f0*/  USEL UR6, URZ, 0x1, UP1 ;  /* 0x00000001ff067887 */ /* 0x000fe20008800000 */
[----:B---3--:R-:W-:-:S13]  /*0500*/  ISETP.NE.AND P0, PT, R2, RZ, PT ;  /* 0x000000ff0200720c */ /* 0x008fda0003f05270 */
[----:B------:R-:W-:Y:S05]  /*0510*/  @P0 BRA `(.L_x_9) ;  /* 0x0000000000a40947 */ /* 0x000fea0003800000 */
[----:B------:R-:W-:Y:S01]  /*0520*/  ELECT P0, URZ, PT ;  /* 0x0000000000ff782f */ /* 0x000fe20003800000 */
[----:B------:R-:W-:-:S12]  /*0530*/  BSSY.RECONVERGENT B0, `(.L_x_9) ;  /* 0x0000027000007945 */ /* 0x000fd80003800200 */
[----:B------:R-:W-:Y:S05]  /*0540*/  @!P0 BRA `(.L_x_10) ;  /* 0x0000000000948947 */ /* 0x000fea0003800000 */
[----:B------:R-:W3:Y:S01]  /*0550*/  S2UR UR5, SR_CgaCtaId ;  /* 0x00000000000579c3 */ /* 0x000ee20000008800 */
[----:B------:R-:W-:Y:S01]  /*0560*/  UMOV UR7, 0x400 ;  /* 0x0000040000077882 */ /* 0x000fe20000000000 */
[----:B------:R-:W-:Y:S02]  /*0570*/  UMOV UR4, 0x1 ;  /* 0x0000000100047882 */ /* 0x000fe40000000000 */
[----:B------:R-:W-:-:S04]  /*0580*/  UIADD3 UR10, UPT, UPT, -UR4, 0x100000, URZ ;  /* 0x00100000040a7890 */ /* 0x000fc8000fffe1ff */
[----:B------:R-:W-:Y:S02]  /*0590*/  USHF.L.U32 UR11, UR10, 0xb, URZ ;  /* 0x0000000b0a0b7899 */ /* 0x000fe400080006ff */
[----:B------:R-:W-:Y:S02]  /*05a0*/  USHF.L.U32 UR10, UR10, 0x1, URZ ;  /* 0x000000010a0a7899 */ /* 0x000fe400080006ff */
[----:B---3--:R-:W-:Y:S01]  /*05b0*/  ULEA UR5, UR5, UR7, 0x18 ;  /* 0x0000000705057291 */ /* 0x008fe2000f8ec0ff */
[----:B------:R-:W3:Y:S11]  /*05c0*/  FENCE.VIEW.ASYNC.S ;  /* 0x00000000000073c6 */ /* 0x000ef60000000000 */
[----:B---3--:R3:W4:Y:S01]  /*05d0*/  SYNCS.EXCH.64 URZ, [UR5], UR10 ;  /* 0x0000000a05ff75b2 */ /* 0x0087220008000100 */
[----:B------:R3:W1:Y:S01]  /*05e0*/  SYNCS.EXCH.64 URZ, [UR5+0x70], UR10 ;  /* 0x0000700a05ff75b2 */ /* 0x0006620008000100 */
        /* <DEDUP_REMOVED lines=25> */
[----:B------:R3:W1:Y:S02]  /*0780*/  SYNCS.EXCH.64 URZ, [UR5+0xd8], UR10 ;  /* 0x0000d80a05ff75b2 */ /* 0x0006640008000100 */
[----:B---34-:R-:W-:Y:S01]  /*0790*/  NOP ;  /* 0x0000000000007918 */ /* 0x018fe20000000000 */
.L_x_10:
[----:B------:R-:W-:Y:S05]  /*07a0*/  BSYNC.RECONVERGENT B0 ;  /* 0x0000000000007941 */ /* 0x000fea0003800200 */
.L_x_9:
[----:B------:R-:W3:Y:S01]  /*07b0*/  SHFL.IDX PT, R2, R154, RZ, 0x1f ;  /* 0x00001fff9a027589 */ /* 0x000ee200000e0000 */
[----:B------:R-:W-:Y:S01]  /*07c0*/  NOP ;  /* 0x0000000000007918 */ /* 0x000fe20000000000 */
[----:B---3--:R-:W-:-:S13]  /*07d0*/  ISETP.NE.AND P0, PT, R2, 0x1, PT ;  /* 0x000000010200780c */ /* 0x008fda0003f05270 */
[----:B------:R-:W-:Y:S05]  /*07e0*/  @P0 BRA `(.L_x_11) ;  /* 0x0000000000580947 */ /* 0x000fea0003800000 */
[----:B------:R-:W3:Y:S01]  /*07f0*/  S2UR UR7, SR_CgaCtaId ;  /* 0x00000000000779c3 */ /* 0x000ee20000008800 */
[----:B------:R-:W-:Y:S01]  /*0800*/  UMOV UR9, 0x400 ;  /* 0x0000040000097882 */ /* 0x000fe20000000000 */
[----:B------:R-:W-:Y:S01]  /*0810*/  UMOV UR5, 0x20 ;  /* 0x0000002000057882 */ /* 0x000fe20000000000 */
[----:B------:R-:W-:Y:S01]  /*0820*/  UMOV UR4, 0x80 ;  /* 0x0000008000047882 */ /* 0x000fe20000000000 */
[----:B------:R-:W-:-:S04]  /*0830*/  UIADD3 UR10, UPT, UPT, -UR5, 0x100000, URZ ;  /* 0x00100000050a7890 */ /* 0x000fc8000fffe1ff */
[----:B------:R-:W-:Y:S02]  /*0840*/  USHF.L.U32 UR11, UR10, 0xb, URZ ;  /* 0x0000000b0a0b7899 */ /* 0x000fe400080006ff */
[----:B------:R-:W-:Y:S02]  /*0850*/  USHF.L.U32 UR10, UR10, 0x1, URZ ;  /* 0x000000010a0a7899 */ /* 0x000fe400080006ff */
[----:B------:R-:W-:-:S04]  /*0860*/  UIADD3 UR4, UPT, UPT, -UR4, 0x100000, URZ ;  /* 0x0010000004047890 */ /* 0x000fc8000fffe1ff */
[----:B------:R-:W-:Y:S02]  /*0870*/  USHF.L.U32 UR5, UR4, 0xb, URZ ;  /* 0x0000000b04057899 */ /* 0x000fe400080006ff */
[----:B------:R-:W-:Y:S01]  /*0880*/  USHF.L.U32 UR4, UR4, 0x1, URZ ;  /* 0x0000000104047899 */ /* 0x000fe200080006ff */
[----:B------:R-:W-:Y:S01]  /*0890*/  ELECT P0, URZ, PT ;  /* 0x0000000000ff782f */ /* 0x000fe20003800000 */
[----:B---3--:R-:W-:Y:S01]  /*08a0*/  ULEA UR7, UR7, UR9, 0x18 ;  /* 0x0000000907077291 */ /* 0x008fe2000f8ec0ff */
[----:B------:R-:W3:Y:S11]  /*08b0*/  FENCE.VIEW.ASYNC.S ;  /* 0x00000000000073c6 */ /* 0x000ef60000000000 */
[----:B---3--:R3:W4:Y:S01]  /*08c0*/  SYNCS.EXCH.64 URZ, [UR7+0xe0], UR10 ;  /* 0x0000e00a07ff75b2 */ /* 0x0087220008000100 */
[----:B------:R3:W1:Y:S01]  /*08d0*/  SYNCS.EXCH.64 URZ, [UR7+0x100], UR4 ;  /* 0x0001000407ff75b2 */ /* 0x0006620008000100 */
[----:B------:R3:W1:Y:S01]  /*08e0*/  SYNCS.EXCH.64 URZ, [UR7+0xe8], UR10 ;  /* 0x0000e80a07ff75b2 */ /* 0x0006620008000100 */
[----:B------:R3:W1:Y:S01]  /*08f0*/  SYNCS.EXCH.64 URZ, [UR7+0x108], UR4 ;  /* 0x0001080407ff75b2 */ /* 0x0006620008000100 */
[----:B------:R3:W1:Y:S01]  /*0900*/  SYNCS.EXCH.64 URZ, [UR7+0xf0], UR10 ;  /* 0x0000f00a07ff75b2 */ /* 0x0006620008000100 */
[----:B------:R3:W1:Y:S01]  /*0910*/  SYNCS.EXCH.64 URZ, [UR7+0x110], UR4 ;  /* 0x0001100407ff75b2 */ /* 0x0006620008000100 */
[----:B------:R3:W1:Y:S01]  /*0920*/  SYNCS.EXCH.64 URZ, [UR7+0xf8], UR10 ;  /* 0x0000f80a07ff75b2 */ /* 0x0006620008000100 */
[----:B------:R3:W1:Y:S01]  /*0930*/  SYNCS.EXCH.64 URZ, [UR7+0x118], UR4 ;  /* 0x0001180407ff75b2 */ /* 0x0006620008000100 */
[----:B------:R-:W-:Y:S01]  /*0940*/  NOP ;  /* 0x0000000000007918 */ /* 0x000fe20000000000 */
.L_x_11:
[----:B------:R-:W2:Y:S01]  /*0950*/  SHFL.IDX PT, R2, R154, RZ, 0x1f ;  /* 0x00001fff9a027589 */ /* 0x000ea200000e0000 */
[----:B------:R-:W-:Y:S01]  /*0960*/  NOP ;  /* 0x0000000000007918 */ /* 0x000fe20000000000 */
[----:B--2---:R-:W-:-:S13]  /*0970*/  ISETP.NE.AND P0, PT, R2, 0x3, PT ;  /* 0x000000030200780c */ /* 0x004fda0003f05270 */
[----:B------:R-:W-:Y:S05]  /*0980*/  @P0 BRA `(.L_x_12) ;  /* 0x0000000000300947 */ /* 0x000fea0003800000 */
[----:B---3--:R-:W2:Y:S01]  /*0990*/  S2UR UR5, SR_CgaCtaId ;  /* 0x00000000000579c3 */ /* 0x008ea20000008800 */
[----:B------:R-:W-:Y:S01]  /*09a0*/  UMOV UR7, 0x400 ;  /* 0x0000040000077882 */ /* 0x000fe20000000000 */
[----:B------:R-:W-:Y:S01]  /*09b0*/  UMOV UR4, 0x20 ;  /* 0x0000002000047882 */ /* 0x000fe20000000000 */
[----:B------:R-:W-:Y:S01]  /*09c0*/  ELECT P0, URZ, PT ;  /* 0x0000000000ff782f */ /* 0x000fe20003800000 */
[----:B------:R-:W-:-:S04]  /*09d0*/  UIADD3 UR10, UPT, UPT, -UR4, 0x100000, URZ ;  /* 0x00100000040a7890 */ /* 0x000fc8000fffe1ff */
[----:B------:R-:W-:Y:S02]  /*09e0*/  USHF.L.U32 UR11, UR10, 0xb, URZ ;  /* 0x0000000b0a0b7899 */ /* 0x000fe400080006ff */
[----:B------:R-:W-:Y:S02]  /*09f0*/  USHF.L.U32 UR10, UR10, 0x1, URZ ;  /* 0x000000010a0a7899 */ /* 0x000fe400080006ff */
[----:B--2---:R-:W-:Y:S01]  /*0a00*/  ULEA UR5, UR5, UR7, 0x18 ;  /* 0x0000000705057291 */ /* 0x004fe2000f8ec0ff */
[----:B------:R-:W2:Y:S11]  /*0a10*/  FENCE.VIEW.ASYNC.S ;  /* 0x00000000000073c6 */ /* 0x000eb60000000000 */
[----:B--2---:R2:W3:Y:S01]  /*0a20*/  SYNCS.EXCH.64 URZ, [UR5+0x120], UR10 ;  /* 0x0001200a05ff75b2 */ /* 0x0044e20008000100 */
[----:B------:R2:W1:Y:S01]  /*0a30*/  SYNCS.EXCH.64 URZ, [UR5+0x128], UR10 ;  /* 0x0001280a05ff75b2 */ /* 0x0004620008000100 */
[----:B------:R-:W-:Y:S01]  /*0a40*/  NOP ;  /* 0x0000000000007918 */ /* 0x000fe20000000000 */
.L_x_12:
[----:B------:R-:W4:Y:S01]  /*0a50*/  SHFL.IDX PT, R2, R154, RZ, 0x1f ;  /* 0x00001fff9a027589 */ /* 0x000f2200000e0000 */
[----:B------:R-:W-:Y:S01]  /*0a60*/  NOP ;  /* 0x0000000000007918 */ /* 0x000fe20000000000 */
[----:B----4-:R-:W-:-:S13]  /*0a70*/  ISETP.NE.AND P0, PT, R2, 0x4, PT ;  /* 0x000000040200780c */ /* 0x010fda0003f05270 */
[----:B------:R-:W-:Y:S05]  /*0a80*/  @P0 BRA `(.L_x_13) ;  /* 0x00000000004c0947 */ /* 0x000fea0003800000 */
[----:B--23--:R-:W2:Y:S01]  /*0a90*/  S2UR UR5, SR_CgaCtaId ;  /* 0x00000000000579c3 */ /* 0x00cea20000008800 */
[----:B------:R-:W-:Y:S01]  /*0aa0*/  UMOV UR9, 0x100 ;  /* 0x0000010000097882 */ /* 0x000fe20000000000 */
[----:B------:R-:W-:Y:S01]  /*0ab0*/  UMOV UR7, 0x400 ;  /* 0x0000040000077882 */ /* 0x000fe20000000000 */
[----:B------:R-:W-:Y:S01]  /*0ac0*/  USEL UR9, UR9, 0xe0, UP2 ;  /* 0x000000e009097887 */ /* 0x000fe20009000000 */
[----:B------:R-:W-:Y:S01]  /*0ad0*/  UMOV UR4, 0x1 ;  /* 0x0000000100047882 */ /* 0x000fe20000000000 */
[----:B------:R-:W-:Y:S01]  /*0ae0*/  ELECT P0, URZ, PT ;  /* 0x0000000000ff782f */ /* 0x000fe20003800000 */
[----:B------:R-:W-:-:S04]  /*0af0*/  UIADD3 UR10, UPT, UPT, -UR4, 0x100000, URZ ;  /* 0x00100000040a7890 */ /* 0x000fc8000fffe1ff */
[----:B------:R-:W-:Y:S02]  /*0b00*/  USHF.L.U32 UR11, UR10, 0xb, URZ ;  /* 0x0000000b0a0b7899 */ /* 0x000fe400080006ff */
[----:B------:R-:W-:Y:S02]  /*0b10*/  USHF.L.U32 UR10, UR10, 0x1, URZ ;  /* 0x000000010a0a7899 */ /* 0x000fe400080006ff */
[----:B------:R-:W-:-:S04]  /*0b20*/  UIADD3 UR12, UPT, UPT, -UR9, 0x100000, URZ ;  /* 0x00100000090c7890 */ /* 0x000fc8000fffe1ff */
[----:B------:R-:W-:Y:S02]  /*0b30*/  USHF.L.U32 UR13, UR12, 0xb, URZ ;  /* 0x0000000b0c0d7899 */ /* 0x000fe400080006ff */
[----:B------:R-:W-:Y:S02]  /*0b40*/  USHF.L.U32 UR12, UR12, 0x1, URZ ;  /* 0x000000010c0c7899 */ /* 0x000fe400080006ff */
[----:B--2---:R-:W-:Y:S01]  /*0b50*/  ULEA UR5, UR5, UR7, 0x18 ;  /* 0x0000000705057291 */ /* 0x004fe2000f8ec0ff */
[----:B------:R-:W2:Y:S11]  /*0b60*/  FENCE.VIEW.ASYNC.S ;  /* 0x00000000000073c6 */ /* 0x000eb60000000000 */
[----:B--2---:R4:W2:Y:S01]  /*0b70*/  SYNCS.EXCH.64 URZ, [UR5+0x130], UR10 ;  /* 0x0001300a05ff75b2 */ /* 0x0048a20008000100 */
[----:B------:R4:W3:Y:S01]  /*0b80*/  SYNCS.EXCH.64 URZ, [UR5+0x140], UR12 ;  /* 0x0001400c05ff75b2 */ /* 0x0008e20008000100 */
[----:B------:R4:W1:Y:S01]  /*0b90*/  SYNCS.EXCH.64 URZ, [UR5+0x138], UR10 ;  /* 0x0001380a05ff75b2 */ /* 0x0008620008000100 */
[----:B------:R4:W1:Y:S02]  /*0ba0*/  SYNCS.EXCH.64 URZ, [UR5+0x148], UR12 ;  /* 0x0001480c05ff75b2 */ /* 0x0008640008000100 */
[----:B----4-:R-:W-:Y:S01]  /*0bb0*/  NOP ;  /* 0x0000000000007918 */ /* 0x010fe20000000000 */
.L_x_13:
[----:B------:R-:W4:Y:S01]  /*0bc0*/  SHFL.IDX PT, R2, R154, RZ, 0x1f ;  /* 0x00001fff9a027589 */ /* 0x000f2200000e0000 */
[----:B------:R-:W-:Y:S01]  /*0bd0*/  NOP ;  /* 0x0000000000007918 */ /* 0x000fe20000000000 */
[----:B----4-:R-:W-:-:S13]  /*0be0*/  ISETP.NE.AND P0, PT, R2, 0x5, PT ;  /* 0x000000050200780c */ /* 0x010fda0003f05270 */
[----:B------:R-:W-:Y:S05]  /*0bf0*/  @P0 BRA `(.L_x_14) ;  /* 0x0000000000480947 */ /* 0x000fea0003800000 */
[----:B---3--:R-:W3:Y:S01]  /*0c00*/  S2UR UR7, SR_CgaCtaId ;  /* 0x00000000000779c3 */ /* 0x008ee20000008800 */
[----:B------:R-:W-:Y:S01]  /*0c10*/  UMOV UR9, 0x400 ;  /* 0x0000040000097882 */ /* 0x000fe20000000000 */
[----:B--2---:R-:W-:Y:S01]  /*0c20*/  UMOV UR5, 0x1 ;  /* 0x0000000100057882 */ /* 0x004fe20000000000 */
        /* <DEDUP_REMOVED lines=9> */
[----:B------:R-:W2:Y:S11]  /*0cc0*/  FENCE.VIEW.ASYNC.S ;  /* 0x00000000000073c6 */ /* 0x000eb60000000000 */
[----:B--2---:R4:W2:Y:S01]  /*0cd0*/  SYNCS.EXCH.64 URZ, [UR7+0x150], UR10 ;  /* 0x0001500a07ff75b2 */ /* 0x0048a20008000100 */
[----:B------:R4:W3:Y:S01]  /*0ce0*/  SYNCS.EXCH.64 URZ, [UR7+0x160], UR4 ;  /* 0x0001600407ff75b2 */ /* 0x0008e20008000100 */
[----:B------:R4:W1:Y:S01]  /*0cf0*/  SYNCS.EXCH.64 URZ, [UR7+0x158], UR10 ;  /* 0x0001580a07ff75b2 */ /* 0x0008620008000100 */
[----:B------:R4:W1:Y:S02]  /*0d00*/  SYNCS.EXCH.64 URZ, [UR7+0x168], UR4 ;  /* 0x0001680407ff75b2 */ /* 0x0008640008000100 */
[----:B----4-:R-:W-:Y:S01]  /*0d10*/  NOP ;  /* 0x0000000000007918 */ /* 0x010fe20000000000 */
.L_x_14:
[----:B------:R-:W4:Y:S01]  /*0d20*/  SHFL.IDX PT, R2, R154, RZ, 0x1f ;  /* 0x00001fff9a027589 */ /* 0x000f2200000e0000 */
[----:B------:R-:W-:Y:S01]  /*0d30*/  NOP ;  /* 0x0000000000007918 */ /* 0x000fe20000000000 */
[----:B----4-:R-:W-:-:S13]  /*0d40*/  ISETP.NE.AND P0, PT, R2, 0x3, PT ;  /* 0x000000030200780c */ /* 0x010fda0003f05270 */
[----:B------:R-:W-:Y:S05]  /*0d50*/  @P0 BRA `(.L_x_15) ;  /* 0x0000000000380947 */ /* 0x000fea0003800000 */
[----:B--23--:R-:W2:Y:S01]  /*0d60*/  S2UR UR5, SR_CgaCtaId ;  /* 0x00000000000579c3 */ /* 0x00cea20000008800 */
        /* <DEDUP_REMOVED lines=13> */
.L_x_15:
[----:B--23--:R-:W2:Y:S01]  /*0e40*/  S2UR UR5, SR_CTAID.X ;  /* 0x00000000000579c3 */ /* 0x00cea20000002500 */
[----:B------:R-:W-:-:S05]  /*0e50*/  CS2R.32 R152, SR_CgaSize ;  /* 0x0000000000987805 */ /* 0x000fca0000008a00 */
[----:B------:R-:W-:-:S05]  /*0e60*/  IMAD R152, R152, -0xa0, RZ ;  /* 0xffffff6098987824 */ /* 0x000fca00078e02ff */
[----:B------:R-:W-:-:S14]  /*0e70*/  R2UR UR9, R152 ;  /* 0x00000000980972ca */ /* 0x000fdc00000e0000 */
[----:B------:R-:W3:Y:S01]  /*0e80*/  LDCU UR9, c[0x0][UR9+0x2b0] ;  /* 0x00005600090977ac */ /* 0x000ee20008000800 */
[----:B------:R-:W-:Y:S01]  /*0e90*/  NOP ;  /* 0x0000000000007918 */ /* 0x000fe20000000000 */
[----:B------:R-:W-:-:S05]  /*0ea0*/  CS2R.32 R152, SR_CgaSize ;  /* 0x0000000000987805 */ /* 0x000fca0000008a00 */
[----:B------:R-:W-:-:S05]  /*0eb0*/  IMAD R152, R152, -0xa0, RZ ;  /* 0xffffff6098987824 */ /* 0x000fca00078e02ff */
[----:B------:R-:W-:-:S14]  /*0ec0*/  R2UR UR7, R152 ;  /* 0x00000000980772ca */ /* 0x000fdc00000e0000 */
[----:B------:R-:W4:Y:S01]  /*0ed0*/  LDCU UR7, c[0x0][UR7+0x2b4] ;  /* 0x00005680070777ac */ /* 0x000f220008000800 */
[----:B------:R-:W1:Y:S08]  /*0ee0*/  S2UR UR4, SR_CTAID.Y ;  /* 0x00000000000479c3 */ /* 0x000e700000002600 */
[----:B------:R-:W4:Y:S01]  /*0ef0*/  LDC R9, c[0x0][0xb24] ;  /* 0x0002c900ff097b82 */ /* 0x000f220000000800 */
[----:B--2---:R-:W-:-:S02]  /*0f00*/  I2FP.F32.U32 R4, UR5 ;  /* 0x0000000500047c45 */ /* 0x004fc40008201000 */
[----:B------:R-:W-:-:S05]  /*0f10*/  CS2R.32 R5, SR_CgaSize ;  /* 0x0000000000057805 */ /* 0x000fca0000008a00 */
[----:B------:R-:W-:-:S06]  /*0f20*/  IMAD R5, R5, -0xa0, RZ ;  /* 0xffffff6005057824 */ /* 0x000fcc00078e02ff */
[----:B------:R-:W2:Y:S01]  /*0f30*/  LDC R5, c[0x0][R5+0x2a0] ;  /* 0x0000a80005057b82 */ /* 0x000ea20000000800 */
[----:B------:R-:W-:Y:S01]  /*0f40*/  MOV R21, UR5 ;  /* 0x0000000500157c02 */ /* 0x000fe20008000f00 */
[----:B---3--:R-:W-:Y:S01]  /*0f50*/  FMUL R4, R4, UR9 ;  /* 0x0000000904047c20 */ /* 0x008fe20008400000 */
[----:B-1----:R-:W-:Y:S02]  /*0f60*/  I2FP.F32.U32 R2, UR4 ;  /* 0x0000000400027c45 */ /* 0x002fe40008201000 */
[----:B------:R-:W-:-:S05]  /*0f70*/  CS2R.32 R3, SR_CgaSize ;  /* 0x0000000000037805 */ /* 0x000fca0000008a00 */
[----:B------:R-:W-:-:S06]  /*0f80*/  IMAD R3, R3, -0xa0, RZ ;  /* 0xffffff6003037824 */ /* 0x000fcc00078e02ff */
[----:B------:R-:W1:Y:S01]  /*0f90*/  LDC R3, c[0x0][R3+0x2a4] ;  /* 0x0000a90003037b82 */ /* 0x000e620000000800 */
[----:B------:R-:W3:Y:S01]  /*0fa0*/  F2I.U32.TRUNC.NTZ R152, R4 ;  /* 0x0000000400987305 */ /* 0x000ee2000020f000 */
[----:B------:R-:W-:Y:S01]  /*0fb0*/  MOV R20, UR4 ;  /* 0x0000000400147c02 */ /* 0x000fe20008000f00 */
[----:B----4-:R-:W-:-:S05]  /*0fc0*/  FMUL R2, R2, UR7 ;  /* 0x0000000702027c20 */ /* 0x010fca0008400000 */
[----:B------:R-:W-:Y:S01]  /*0fd0*/  BAR.SYNC.DEFER_BLOCKING 0x0 ;  /* 0x0000000000007b1d */ /* 0x000fe20000010000 */
[----:B------:R-:W-:-:S05]  /*0fe0*/  ISETP.GE.AND P0, PT, R9, 0x1, PT ;  /* 0x000000010900780c */ /* 0x000fca0003f06270 */
[----:B------:R-:W4:Y:S02]  /*0ff0*/  F2I.U32.TRUNC.NTZ R150, R2 ;  /* 0x0000000200967305 */ /* 0x000f24000020f000 */
[----:B------:R-:W1:Y:S01]  /*1000*/  S2UR UR36, SR_CTAID.Z ;  /* 0x00000000002479c3 */ /* 0x000e620000002700 */
[----:B---3--:R-:W-:-:S05]  /*1010*/  IADD3 R152, PT, PT, -R152, RZ, RZ ;  /* 0x000000ff98987210 */ /* 0x008fca0007ffe1ff */
[----:B--2---:R-:W-:Y:S01]  /*1020*/  IMAD R152, R5, R152, UR5 ;  /* 0x0000000505987e24 */ /* 0x004fe2000f8e0298 */
[----:B----4-:R-:W-:-:S05]  /*1030*/  IADD3 R150, PT, PT, -R150, RZ, RZ ;  /* 0x000000ff96967210 */ /* 0x010fca0007ffe1ff */
[----:B-1----:R-:W-:Y:S01]  /*1040*/  IMAD R150, R3, R150, UR4 ;  /* 0x0000000403967e24 */ /* 0x002fe2000f8e0296 */
[----:B------:R-:W-:Y:S06]  /*1050*/  @!P0 BRA `(.L_x_16) ;  /* 0x0000000000b88947 */ /* 0x000fec0003800000 */
[----:B------:R-:W1:Y:S01]  /*1060*/  LDC.64 R4, c[0x0][0xb18] ;  /* 0x0002c600ff047b82 */ /* 0x000e620000000a00 */
[----:B------:R-:W-:-:S07]  /*1070*/  ISETP.NE.AND P0, PT, R9, 0x1, PT ;  /* 0x000000010900780c */ /* 0x000fce0003f05270 */
[----:B------:R-:W2:Y:S08]  /*1080*/  LDC R10, c[0x0][0xb0c] ;  /* 0x0002c300ff0a7b82 */ /* 0x000eb00000000800 */
[----:B------:R-:W3:Y:S08]  /*1090*/  LDC R11, c[0x0][0x370] ;  /* 0x0000dc00ff0b7b82 */ /* 0x000ef00000000800 */
[----:B------:R-:W4:Y:S01]  /*10a0*/  LDC R12, c[0x0][0x374] ;  /* 0x0000dd00ff0c7b82 */ /* 0x000f220000000800 */
[----:B-1----:R-:W-:-:S07]  /*10b0*/  ISETP.NE.AND P1, PT, R4, 0x1, PT ;  /* 0x000000010400780c */ /* 0x002fce0003f25270 */
[----:B------:R-:W3:Y:S01]  /*10c0*/  LDC.64 R6, c[0x0][0xb10] ;  /* 0x0002c400ff067b82 */ /* 0x000ee20000000a00 */
[----:B--2---:R-:W-:-:S07]  /*10d0*/  ISETP.NE.AND P2, PT, R10, 0x1, PT ;  /* 0x000000010a00780c */ /* 0x004fce0003f45270 */
[----:B------:R-:W1:Y:S08]  /*10e0*/  LDC R8, c[0x0][0xb20] ;  /* 0x0002c800ff087b82 */ /* 0x000e700000000800 */
[----:B------:R-:W2:Y:S01]  /*10f0*/  LDC.64 R2, c[0x0][0xb28] ;  /* 0x0002ca00ff027b82 */ /* 0x000ea20000000a00 */
[----:B----4-:R-:W-:-:S04]  /*1100*/  IMAD.HI.U32 R13, R12, R5, RZ ;  /* 0x000000050c0d7227 */ /* 0x010fc800078e00ff */
[----:B------:R-:W-:-:S04]  /*1110*/  IMAD.HI.U32 R5, R20, R5, RZ ;  /* 0x0000000514057227 */ /* 0x000fc800078e00ff */
[----:B---3--:R-:W-:-:S04]  /*1120*/  IMAD.HI.U32 R14, R11, R6, RZ ;  /* 0x000000060b0e7227 */ /* 0x008fc800078e00ff */
[C---:B------:R-:W-:Y:S01]  /*1130*/  IMAD.HI.U32 R16, R21.reuse, R6, RZ ;  /* 0x0000000615107227 */ /* 0x040fe200078e00ff */
[-C--:B------:R-:W-:Y:S02]  /*1140*/  @P2 SHF.R.U32.HI R11, RZ, R7.reuse, R14 ;  /* 0x00000007ff0b2219 */ /* 0x080fe4000001160e */
[-C--:B-1----:R-:W-:Y:S02]  /*1150*/  @P1 SHF.R.U32.HI R12, RZ, R8.reuse, R13 ;  /* 0x00000008ff0c1219 */ /* 0x082fe4000001160d */
[----:B------:R-:W-:Y:S02]  /*1160*/  SHF.R.U32.HI R5, RZ, R8, R5 ;  /* 0x00000008ff057219 */ /* 0x000fe40000011605 */
[----:B------:R-:W-:Y:S02]  /*1170*/  SHF.R.U32.HI R16, RZ, R7, R16 ;  /* 0x00000007ff107219 */ /* 0x000fe40000011610 */
[----:B------:R-:W-:Y:S01]  /*1180*/  SEL R5, R20, R5, !P1 ;  /* 0x0000000514057207 */ /* 0x000fe20004800000 */
[----:B--2---:R-:W-:Y:S01]  /*1190*/  IMAD.HI.U32 R14, R12, R2, RZ ;  /* 0x000000020c0e7227 */ /* 0x004fe200078e00ff */
[----:B------:R-:W-:-:S02]  /*11a0*/  SEL R7, R21, R16, !P2 ;  /* 0x0000001015077207 */ /* 0x000fc40005000000 */
[----:B------:R-:W-:Y:S01]  /*11b0*/  IADD3 R13, PT, PT, -R5, RZ, RZ ;  /* 0x000000ff050d7210 */ /* 0x000fe20007ffe1ff */
[----:B------:R-:W-:Y:S01]  /*11c0*/  IMAD.HI.U32 R6, R11, R2, RZ ;  /* 0x000000020b067227 */ /* 0x000fe200078e00ff */
[----:B------:R-:W-:-:S03]  /*11d0*/  @P0 SHF.R.U32.HI R12, RZ, R3, R14 ;  /* 0x00000003ff0c0219 */ /* 0x000fc6000001160e */
[----:B------:R-:W-:Y:S01]  /*11e0*/  IMAD R13, R4, R13, R20 ;  /* 0x0000000d040d7224 */ /* 0x000fe200078e0214 */
[----:B------:R-:W-:Y:S01]  /*11f0*/  @P0 SHF.R.U32.HI R11, RZ, R3, R6 ;  /* 0x00000003ff0b0219 */ /* 0x000fe20000011606 */
[----:B------:R-:W-:-:S04]  /*1200*/  IMAD R12, R12, R9, RZ ;  /* 0x000000090c0c7224 */ /* 0x000fc800078e02ff */
[----:B------:R-:W-:Y:S01]  /*1210*/  IMAD R6, R11, R9, RZ ;  /* 0x000000090b067224 */ /* 0x000fe200078e02ff */
[----:B------:R-:W-:-:S04]  /*1220*/  ISETP.GE.AND P1, PT, R5, R12, PT ;  /* 0x0000000c0500720c */ /* 0x000fc80003f26270 */
[----:B------:R-:W-:Y:S01]  /*1230*/  ISETP.GE.OR P1, PT, R7, R6, P1 ;  /* 0x000000060700720c */ /* 0x000fe20000f26670 */
[----:B------:R-:W-:-:S05]  /*1240*/  IMAD.HI.U32 R6, R5, R2, RZ ;  /* 0x0000000205067227 */ /* 0x000fca00078e00ff */
[----:B------:R-:W-:-:S04]  /*1250*/  SHF.R.U32.HI R6, RZ, R3, R6 ;  /* 0x00000003ff067219 */ /* 0x000fc80000011606 */
[----:B------:R-:W-:-:S03]  /*1260*/  SEL R6, R5, R6, !P0 ;  /* 0x0000000605067207 */ /* 0x000fc60004000000 */
[----:B------:R-:W-:Y:S01]  /*1270*/  @!P1 IMAD.HI.U32 R8, R7, R2, RZ ;  /* 0x0000000207089227 */ /* 0x000fe200078e00ff */
[----:B------:R-:W-:-:S04]  /*1280*/  IADD3 R2, PT, PT, -R6, RZ, RZ ;  /* 0x000000ff06027210 */ /* 0x000fc80007ffe1ff */
[----:B------:R-:W-:Y:S01]  /*1290*/  @!P1 SHF.R.U32.HI R8, RZ, R3, R8 ;  /* 0x00000003ff089219 */ /* 0x000fe20000011608 */
[----:B------:R-:W-:-:S03]  /*12a0*/  IMAD R2, R9, R2, R5 ;  /* 0x0000000209027224 */ /* 0x000fc600078e0205 */
[----:B------:R-:W-:-:S05]  /*12b0*/  @!P1 SEL R3, R7, R8, !P0 ;  /* 0x0000000807039207 */ /* 0x000fca0004000000 */
[--C-:B------:R-:W-:Y:S02]  /*12c0*/  @!P1 IMAD.IADD R6, R6, 0x1, -R3.reuse ;  /* 0x0000000106069824 */ /* 0x100fe400078e0a03 */
[----:B------:R-:W-:Y:S01]  /*12d0*/  @!P1 IMAD R3, R2, R11, R3 ;  /* 0x0000000b02039224 */ /* 0x000fe200078e0203 */
[----:B------:R-:W-:Y:S01]  /*12e0*/  IADD3 R2, PT, PT, -R7, RZ, RZ ;  /* 0x000000ff07027210 */ /* 0x000fe20007ffe1ff */
[----:B------:R-:W-:Y:S02]  /*12f0*/  @!P1 IMAD R5, R6, R9, R7 ;  /* 0x0000000906059224 */ /* 0x000fe400078e0207 */
[----:B------:R-:W-:Y:S02]  /*1300*/  @!P1 IMAD.MOV.U32 R7, RZ, RZ, R3 ;  /* 0x000000ffff079224 */ /* 0x000fe400078e0003 */
[----:B------:R-:W-:Y:S02]  /*1310*/  IMAD R2, R10, R2, R21 ;  /* 0x000000020a027224 */ /* 0x000fe400078e0215 */
[----:B------:R-:W-:-:S02]  /*1320*/  IMAD R20, R5, R4, R13 ;  /* 0x0000000405147224 */ /* 0x000fc400078e020d */
[----:B------:R-:W-:Y:S02]  /*1330*/  IMAD R21, R7, R10, R2 ;  /* 0x0000000a07157224 */ /* 0x000fe400078e0202 */
.L_x_16:
[----:B------:R-:W1:Y:S01]  /*1340*/  LDCU UR4, c[0x0][0xb30] ;  /* 0x00016600ff0477ac */ /* 0x000e620008000800 */
[----:B------:R-:W2:Y:S08]  /*1350*/  S2UR UR37, SR_CgaCtaId ;  /* 0x00000000002579c3 */ /* 0x000eb00000008800 */
[----:B------:R-:W3:Y:S01]  /*1360*/  LDC R72, c[0x0][0xb24] ;  /* 0x0002c900ff487b82 */ /* 0x000ee20000000800 */
[----:B-1----:R-:W-:-:S09]  /*1370*/  UISETP.NE.AND UP1, UPT, UR4, 0x1, UPT ;  /* 0x000000010400788c */ /* 0x002fd2000bf25270 */
[----:B--2---:R-:W-:Y:S05]  /*1380*/  BRA.U UP1, `(.L_x_17) ;  /* 0x0000000101407547 */ /* 0x004fea000b800000 */
[----:B------:R-:W1:Y:S08]  /*1390*/  LDC.64 R4, c[0x0][0xb10] ;  /* 0x0002c400ff047b82 */ /* 0x000e700000000a00 */
[----:B------:R-:W2:Y:S08]  /*13a0*/  LDC.64 R2, c[0x0][0xb18] ;  /* 0x0002c600ff027b82 */ /* 0x000eb00000000a00 */
[----:B------:R-:W4:Y:S08]  /*13b0*/  LDC R6, c[0x0][0xb20] ;  /* 0x0002c800ff067b82 */ /* 0x000f300000000800 */
[----:B------:R-:W3:Y:S01]  /*13c0*/  LDC R8, c[0x0][0xb0c] ;  /* 0x0002c300ff087b82 */ /* 0x000ee20000000800 */
[----:B-1----:R-:W-:-:S05]  /*13d0*/  IMAD.HI.U32 R4, R21, R4, RZ ;  /* 0x0000000415047227 */ /* 0x002fca00078e00ff */
[----:B------:R-:W-:Y:S01]  /*13e0*/  SHF.R.U32.HI R4, RZ, R5, R4 ;  /* 0x00000005ff047219 */ /* 0x000fe20000011604 */
[----:B--2---:R-:W-:Y:S01]  /*13f0*/  IMAD.HI.U32 R3, R20, R3, RZ ;  /* 0x0000000314037227 */ /* 0x004fe200078e00ff */
[----:B------:R-:W-:-:S04]  /*1400*/  ISETP.NE.AND P0, PT, R2, 0x1, PT ;  /* 0x000000010200780c */ /* 0x000fc80003f05270 */
[----:B----4-:R-:W-:-:S04]  /*1410*/  SHF.R.U32.HI R3, RZ, R6, R3 ;  /* 0x00000006ff037219 */ /* 0x010fc80000011603 */
[----:B------:R-:W-:Y:S02]  /*1420*/  SEL R3, R20, R3, !P0 ;  /* 0x0000000314037207 */ /* 0x000fe40004000000 */
[----:B---3--:R-:W-:-:S04]  /*1430*/  ISETP.NE.AND P1, PT, R8, 0x1, PT ;  /* 0x000000010800780c */ /* 0x008fc80003f25270 */
[----:B------:R-:W-:-:S05]  /*1440*/  SEL R4, R21, R4, !P1 ;  /* 0x0000000415047207 */ /* 0x000fca0004800000 */
[----:B------:R-:W-:Y:S02]  /*1450*/  IMAD.IADD R5, R3, 0x1, -R4 ;  /* 0x0000000103057824 */ /* 0x000fe400078e0a04 */
[----:B------:R-:W-:Y:S02]  /*1460*/  IMAD.IADD R3, R4, 0x1, -R3 ;  /* 0x0000000104037824 */ /* 0x000fe400078e0a03 */
[----:B------:R-:W-:Y:S02]  /*1470*/  IMAD R21, R5, R8, R21 ;  /* 0x0000000805157224 */ /* 0x000fe400078e0215 */
[----:B------:R-:W-:-:S07]  /*1480*/  IMAD R20, R3, R2, R20 ;  /* 0x0000000203147224 */ /* 0x000fce00078e0214 */
.L_x_17:
[----:B------:R-:W-:Y:S01]  /*1490*/  BAR.SYNC.DEFER_BLOCKING 0x0 ;  /* 0x0000000000007b1d */ /* 0x000fe20000010000 */
[----:B------:R-:W-:Y:S01]  /*14a0*/  UISETP.NE.AND UP1, UPT, UR8, 0x2, UPT ;  /* 0x000000020800788c */ /* 0x000fe2000bf25270 */
[----:B------:R-:W-:Y:S02]  /*14b0*/  ISETP.NE.OR P5, PT, R0, 0x2, !P5 ;  /* 0x000000020000780c */ /* 0x000fe40006fa5670 */
[----:B------:R-:W-:-:S06]  /*14c0*/  LOP3.LUT R2, R167, 0x1f, RZ, 0xc0, !PT ;  /* 0x0000001fa7027812 */ /* 0x000fcc00078ec0ff */
[----:B------:R-:W-:Y:S05]  /*14d0*/  BRA.U UP1, `(.L_x_18) ;  /* 0x0000001501c87547 */ /* 0x000fea000b800000 */
[----:B------:R-:W1:Y:S01]  /*14e0*/  LDCU UR13, c[0x0][0x38c] ;  /* 0x00007180ff0d77ac */ /* 0x000e620008000800 */
[----:B------:R-:W2:Y:S01]  /*14f0*/  LDC R9, c[0x0][0x370] ;  /* 0x0000dc00ff097b82 */ /* 0x000ea20000000800 */
[----:B------:R-:W-:Y:S01]  /*1500*/  PLOP3.LUT P1, PT, PT, PT, UP2, 0x80, 0x8 ;  /* 0x000000000008781c */ /* 0x000fe20003f2f028 */
[----:B------:R-:W-:Y:S01]  /*1510*/  HFMA2 R12, -RZ, RZ, 0, 0 ;  /* 0x00000000ff0c7431 */ /* 0x000fe200000001ff */
[----:B------:R-:W-:Y:S01]  /*1520*/  ISETP.EQ.OR P4, PT, R2, RZ, P5 ;  /* 0x000000ff0200720c */ /* 0x000fe20002f82670 */
[----:B------:R-:W-:Y:S01]  /*1530*/  IMAD.MOV.U32 R15, RZ, RZ, 0x1 ;  /* 0x00000001ff0f7424 */ /* 0x000fe200078e00ff */
[----:B------:R-:W-:Y:S01]  /*1540*/  PLOP3.LUT P1, PT, P1, PT, PT, 0x8, 0x80 ;  /* 0x000000000080781c */ /* 0x000fe20000f2e170 */
[----:B------:R-:W-:Y:S01]  /*1550*/  IMAD.MOV.U32 R14, RZ, RZ, RZ ;  /* 0x000000ffff0e7224 */ /* 0x000fe200078e00ff */
[----:B------:R-:W-:Y:S01]  /*1560*/  MOV R8, 0x1 ;  /* 0x0000000100087802 */ /* 0x000fe20000000f00 */
[----:B------:R-:W4:Y:S01]  /*1570*/  LDC R0, c[0x0][0x374] ;  /* 0x0000dd00ff007b82 */ /* 0x000f220000000800 */
[----:B------:R-:W-:Y:S01]  /*1580*/  IMAD.MOV.U32 R10, RZ, RZ, RZ ;  /* 0x000000ffff0a7224 */ /* 0x000fe200078e00ff */
[----:B------:R-:W2:Y:S01]  /*1590*/  LDCU.64 UR22, c[0x0][0x348] ;  /* 0x00006900ff1677ac */ /* 0x000ea20008000a00 */
[----:B------:R-:W-:Y:S01]  /*15a0*/  UMOV UR6, URZ ;  /* 0x000000ff00067c82 */ /* 0x000fe20008000000 */
[----:B-1----:R-:W-:-:S04]  /*15b0*/  UIADD3 UR5, UPT, UPT, UR13, 0x1f, URZ ;  /* 0x0000001f0d057890 */ /* 0x002fc8000fffe0ff */
[----:B------:R-:W-:-:S04]  /*15c0*/  USHF.R.S32.HI UR4, URZ, 0x1f, UR5 ;  /* 0x0000001fff047899 */ /* 0x000fc80008011405 */
[----:B------:R-:W-:-:S04]  /*15d0*/  ULEA.HI UR4, UR4, UR5, URZ, 0x5 ;  /* 0x0000000504047291 */ /* 0x000fc8000f8f28ff */
[----:B------:R-:W-:Y:S02]  /*15e0*/  USHF.R.S32.HI UR15, URZ, 0x5, UR4 ;  /* 0x00000005ff0f7899 */ /* 0x000fe40008011404 */
[----:B------:R-:W-:Y:S02]  /*15f0*/  UIADD3 UR4, UPT, UPT, UR13, -0x1, URZ ;  /* 0xffffffff0d047890 */ /* 0x000fe4000fffe0ff */
[----:B------:R-:W-:Y:S02]  /*1600*/  UISETP.LT.U32.AND UP0, UPT, UR15, 0xe, UPT ;  /* 0x0000000e0f00788c */ /* 0x000fe4000bf01070 */
[----:B------:R-:W-:Y:S02]  /*1610*/  UISETP.GE.U32.AND UP1, UPT, UR4, -0x3f, UPT ;  /* 0xffffffc10400788c */ /* 0x000fe4000bf26070 */
[----:B------:R-:W-:Y:S02]  /*1620*/  USEL UR14, UR15, 0xe, UP0 ;  /* 0x0000000e0f0e7887 */ /* 0x000fe40008000000 */
[----:B------:R-:W-:-:S02]  /*1630*/  UIADD3 UR13, UPT, UPT, UR13, 0x3e, URZ ;  /* 0x0000003e0d0d7890 */ /* 0x000fc4000fffe0ff */
[----:B------:R-:W-:Y:S02]  /*1640*/  UIADD3 UR5, UPT, UPT, UR14, -0x1, URZ ;  /* 0xffffffff0e057890 */ /* 0x000fe4000fffe0ff */
[----:B------:R-:W-:-:S03]  /*1650*/  UIADD3 UR7, UPT, UPT, UR15, -UR14, URZ ;  /* 0x8000000e0f077290 */ /* 0x000fc6000fffe0ff */
[----:B------:R-:W-:-:S04]  /*1660*/  @UP1 UIADD3 UR5, UPT, UPT, UR14, URZ, URZ ;  /* 0x000000ff0e051290 */ /* 0x000fc8000fffe0ff */
[----:B--2---:R-:W-:-:S12]  /*1670*/  UIADD3 UR5, UPT, UPT, UR5, 0x1, URZ ;  /* 0x0000000105057890 */ /* 0x004fd8000fffe0ff */
.L_x_36:
[----:B------:R-:W-:Y:S01]  /*1680*/  UISETP.NE.AND UP0, UPT, UR37, URZ, UPT ;  /* 0x000000ff2500728c */ /* 0x000fe2000bf05270 */
[----:B------:R-:W1:Y:S08]  /*1690*/  S2UR UR37, SR_CgaCtaId ;  /* 0x00000000002579c3 */ /* 0x000e700000008800 */
[----:B------:R-:W-:Y:S05]  /*16a0*/  BRA.U UP0, `(.L_x_19) ;  /* 0x0000000100347547 */ /* 0x000fea000b800000 */
[----:B------:R-:W2:Y:S01]  /*16b0*/  S2R R2, SR_CgaCtaId ;  /* 0x0000000000027919 */ /* 0x000ea20000008800 */
[----:B------:R-:W-:-:S04]  /*16c0*/  MOV R3, 0x400 ;  /* 0x0000040000037802 */ /* 0x000fc80000000f00 */
[----:B--2---:R-:W-:Y:S02]  /*16d0*/  LEA R3, R2, R3, 0x18 ;  /* 0x0000000302037211 */ /* 0x004fe400078ec0ff */
[----:B------:R-:W-:-:S03]  /*16e0*/  SHF.L.U32 R2, R8, 0x1f, RZ ;  /* 0x0000001f08027819 */ /* 0x000fc600000006ff */
[----:B------:R-:W-:-:S04]  /*16f0*/  IMAD R3, R10, 0x8, R3 ;  /* 0x000000080a037824 */ /* 0x000fc800078e0203 */
[----:B------:R-:W2:Y:S02]  /*1700*/  SYNCS.PHASECHK.TRANS64.TRYWAIT P0, [R3+URZ+0x180], R2 ;  /* 0x00018002030075a7 */ /* 0x000ea400080011ff */
[----:B--2---:R-:W-:Y:S05]  /*1710*/  @!P0 BRA `(.L_x_20) ;  /* 0x0000009c00d48947 */ /* 0x004fea0003800000 */
.L_x_134:
[----:B------:R-:W-:Y:S01]  /*1720*/  VIADD R10, R10, 0x1 ;  /* 0x000000010a0a7836 */ /* 0x000fe20000000000 */
[----:B------:R2:W-:Y:S04]  /*1730*/  SYNCS.ARRIVE.TRANS64.A1T0 RZ, [R3+URZ+0x170], RZ ;  /* 0x000170ff03ff79a7 */ /* 0x0005e800081000ff */
[----:B------:R-:W-:-:S04]  /*1740*/  ISETP.NE.AND P0, PT, R10, 0x2, PT ;  /* 0x000000020a00780c */ /* 0x000fc80003f05270 */
[----:B------:R-:W-:Y:S02]  /*1750*/  SEL R10, R10, RZ, P0 ;  /* 0x000000ff0a0a7207 */ /* 0x000fe40000000000 */
[----:B--2---:R-:W-:-:S04]  /*1760*/  SEL R3, RZ, 0x1, P0 ;  /* 0x00000001ff037807 */ /* 0x004fc80000000000 */
[----:B------:R-:W-:-:S07]  /*1770*/  LOP3.LUT R8, R8, R3, RZ, 0x3c, !PT ;  /* 0x0000000308087212 */ /* 0x000fce00078e3cff */
.L_x_19:
[----:B------:R-:W-:Y:S01]  /*1780*/  UMOV UR4, 0x400 ;  /* 0x0000040000047882 */ /* 0x000fe20000000000 */
[----:B------:R-:W-:Y:S01]  /*1790*/  SHF.L.U32 R2, R15, 0x1f, RZ ;  /* 0x0000001f0f027819 */ /* 0x000fe200000006ff */
[----:B-1----:R-:W-:Y:S01]  /*17a0*/  ULEA UR4, UR37, UR4, 0x18 ;  /* 0x0000000425047291 */ /* 0x002fe2000f8ec0ff */
[----:B------:R-:W-:Y:S01]  /*17b0*/  R2UR UR34, R21 ;  /* 0x00000000152272ca */ /* 0x000fe200000e0000 */
[----:B------:R-:W-:Y:S01]  /*17c0*/  UISETP.GE.U32.AND UP0, UPT, UR13, 0x3f, UPT ;  /* 0x0000003f0d00788c */ /* 0x000fe2000bf06070 */
[----:B------:R-:W-:Y:S01]  /*17d0*/  R2UR UR11, R20 ;  /* 0x00000000140b72ca */ /* 0x000fe200000e0000 */
[----:B------:R-:W-:Y:S01]  /*17e0*/  ULEA UR8, UR6, UR4, 0x3 ;  /* 0x0000000406087291 */ /* 0x000fe2000f8e18ff */
[----:B------:R-:W-:-:S08]  /*17f0*/  UMOV UR24, URZ ;  /* 0x000000ff00187c82 */ /* 0x000fd00008000000 */
[----:B------:R1:W2:Y:S01]  /*1800*/  SYNCS.PHASECHK.TRANS64.TRYWAIT P0, [UR8+0x70], R2 ;  /* 0x00007002ff0075a7 */ /* 0x0002a20008001108 */
[----:B------:R-:W-:Y:S02]  /*1810*/  USHF.L.U32 UR34, UR34, 0x7, URZ ;  /* 0x0000000722227899 */ /* 0x000fe400080006ff */
[----:B------:R-:W-:Y:S01]  /*1820*/  USHF.L.U32 UR11, UR11, 0x8, URZ ;  /* 0x000000080b0b7899 */ /* 0x000fe200080006ff */
[----:B------:R-:W-:Y:S11]  /*1830*/  BRA.U !UP0, `(.L_x_21) ;  /* 0x0000000108a87547 */ /* 0x000ff6000b800000 */
[----:B------:R-:W-:Y:S01]  /*1840*/  UMOV UR16, URZ ;  /* 0x000000ff00107c82 */ /* 0x000fe20008000000 */
[----:B------:R-:W-:-:S05]  /*1850*/  UMOV UR17, UR6 ;  /* 0x0000000600117c82 */ /* 0x000fca0008000000 */
.L_x_26:
[----:B-1----:R-:W-:Y:S01]  /*1860*/  ULEA UR33, UR17, UR4, 0x3 ;  /* 0x0000000411217291 */ /* 0x002fe2000f8e18ff */
[----:B--2---:R-:W-:Y:S01]  /*1870*/  @!P5 MOV R3, 0x3000 ;  /* 0x000030000003d802 */ /* 0x004fe20000000f00 */
[----:B--2---:R-:W-:Y:S10]  /*1880*/  @P0 BRA `(.L_x_22) ;  /* 0x00000000000c0947 */ /* 0x004ff40003800000 */
[----:B------:R-:W-:-:S04]  /*1890*/  SHF.L.U32 R5, R15, 0x1f, RZ ;  /* 0x0000001f0f057819 */ /* 0x000fc800000006ff */
[----:B------:R-:W2:Y:S02]  /*18a0*/  SYNCS.PHASECHK.TRANS64.TRYWAIT P0, [UR33+0x70], R5 ;  /* 0x00007005ff0075a7 */ /* 0x000ea40008001121 */
[----:B--2---:R-:W-:Y:S05]  /*18b0*/  @!P0 BRA `(.L_x_23) ;  /* 0x0000009c00808947 */ /* 0x004fea0003800000 */
.L_x_22:
[----:B------:R2:W-:Y:S01]  /*18c0*/  @!P5 SYNCS.ARRIVE.TRANS64 RZ, [UR33], R3 ;  /* 0x00000003ffffd9a7 */ /* 0x0005e20008000021 */
[----:B------:R-:W-:Y:S04]  /*18d0*/  BSSY.RECONVERGENT B0, `(.L_x_24) ;  /* 0x0000003000007945 */ /* 0x000fe80003800200 */
[----:B------:R-:W-:Y:S05]  /*18e0*/  @P4 BRA `(.L_x_25) ;  /* 0x0000000000044947 */ /* 0x000fea0003800000 */
[----:B------:R-:W-:Y:S05]  /*18f0*/  BPT.TRAP 0x1 ;  /* 0x000000040000795c */ /* 0x000fea0000300000 */
.L_x_25:
[----:B------:R-:W-:Y:S05]  /*1900*/  BSYNC.RECONVERGENT B0 ;  /* 0x0000000000007941 */ /* 0x000fea0003800200 */
.L_x_24:
[----:B------:R-:W-:Y:S02]  /*1910*/  UIADD3 UR6, UPT, UPT, UR17, 0x1, URZ ;  /* 0x0000000111067890 */ /* 0x000fe4000fffe0ff */
[----:B------:R-:W-:Y:S02]  /*1920*/  ULEA UR32, UR17, UR4, 0xc ;  /* 0x0000000411207291 */ /* 0x000fe4000f8e60ff */
[----:B------:R-:W-:Y:S02]  /*1930*/  UISETP.NE.AND UP0, UPT, UR6, 0xe, UPT ;  /* 0x0000000e0600788c */ /* 0x000fe4000bf05270 */
[----:B------:R-:W-:Y:S02]  /*1940*/  UIADD3 UR26, UP1, UPT, UR22, 0x80, URZ ;  /* 0x00000080161a7890 */ /* 0x000fe4000ff3e0ff */
[----:B------:R-:W-:Y:S02]  /*1950*/  USEL UR9, URZ, 0x1, UP0 ;  /* 0x00000001ff097887 */ /* 0x000fe40008000000 */
[----:B------:R-:W-:-:S02]  /*1960*/  USEL UR6, UR6, URZ, UP0 ;  /* 0x000000ff06067287 */ /* 0x000fc40008000000 */
[----:B------:R-:W-:Y:S02]  /*1970*/  UIADD3 UR20, UP0, UPT, UR22, 0x180, URZ ;  /* 0x0000018016147890 */ /* 0x000fe4000ff1e0ff */
[----:B------:R-:W-:Y:S01]  /*1980*/  ULEA UR8, UR6, UR4, 0x3 ;  /* 0x0000000406087291 */ /* 0x000fe2000f8e18ff */
[----:B------:R-:W-:Y:S01]  /*1990*/  LOP3.LUT R15, R15, UR9, RZ, 0x3c, !PT ;  /* 0x000000090f0f7c12 */ /* 0x000fe2000f8e3cff */
[----:B------:R-:W-:Y:S02]  /*19a0*/  USHF.L.U32 UR35, UR16, 0x5, URZ ;  /* 0x0000000510237899 */ /* 0x000fe400080006ff */
[----:B------:R-:W-:Y:S01]  /*19b0*/  UIADD3.X UR27, UPT, UPT, URZ, UR23, URZ, UP1, !UPT ;  /* 0x00000017ff1b7290 */ /* 0x000fe20008ffe4ff */
[----:B-1----:R-:W-:Y:S01]  /*19c0*/  SHF.L.U32 R2, R15, 0x1f, RZ ;  /* 0x0000001f0f027819 */ /* 0x002fe200000006ff */
[----:B------:R-:W-:Y:S02]  /*19d0*/  UIADD3 UR32, UPT, UPT, UR32, 0xc400, URZ ;  /* 0x0000c40020207890 */ /* 0x000fe4000fffe0ff */
[----:B------:R-:W-:Y:S01]  /*19e0*/  UIADD3.X UR21, UPT, UPT, URZ, UR23, URZ, UP0, !UPT ;  /* 0x00000017ff157290 */ /* 0x000fe200087fe4ff */
[----:B------:R1:W1:Y:S01]  /*19f0*/  SYNCS.PHASECHK.TRANS64.TRYWAIT P0, [UR8+0x70], R2 ;  /* 0x00007002ff0075a7 */ /* 0x0002620008001108 */
[----:B------:R-:W-:Y:S01]  /*1a00*/  ULEA UR8, UR17, UR4, 0xd ;  /* 0x0000000411087291 */ /* 0x000fe2000f8e68ff */
[----:B------:R-:W-:Y:S01]  /*1a10*/  UMOV UR18, 0x0 ;  /* 0x0000000000127882 */ /* 0x000fe20000000000 */
[----:B------:R-:W-:-:S02]  /*1a20*/  UMOV UR19, 0x10000000 ;  /* 0x1000000000137882 */ /* 0x000fc40000000000 */
[----:B------:R-:W-:Y:S01]  /*1a30*/  UIADD3 UR8, UPT, UPT, UR8, 0x1a400, URZ ;  /* 0x0001a40008087890 */ /* 0x000fe2000fffe0ff */
[----:B------:R1:W-:Y:S01]  /*1a40*/  UTMALDG.3D [UR32], [UR26], desc[UR18] ;  /* 0x000012201a0075b4 */ /* 0x0003e20008011000 */
[----:B------:R-:W-:Y:S01]  /*1a50*/  UMOV UR12, UR36 ;  /* 0x00000024000c7c82 */ /* 0x000fe20008000000 */
[----:B------:R-:W-:Y:S01]  /*1a60*/  UMOV UR9, UR33 ;  /* 0x0000002100097c82 */ /* 0x000fe20008000000 */
[----:B------:R-:W-:Y:S01]  /*1a70*/  UMOV UR10, UR35 ;  /* 0x00000023000a7c82 */ /* 0x000fe20008000000 */
[----:B------:R-:W-:Y:S01]  /*1a80*/  UIADD3 UR16, UPT, UPT, UR16, 0x1, URZ ;  /* 0x0000000110107890 */ /* 0x000fe2000fffe0ff */
[----:B------:R-:W-:Y:S01]  /*1a90*/  UMOV UR24, UR5 ;  /* 0x0000000500187c82 */ /* 0x000fe20008000000 */
[----:B------:R-:W-:Y:S02]  /*1aa0*/  UMOV UR17, UR6 ;  /* 0x0000000600117c82 */ /* 0x000fe40008000000 */
[----:B------:R1:W-:Y:S01]  /*1ab0*/  UTMALDG.3D [UR8], [UR20], desc[UR18] ;  /* 0x00001208140075b4 */ /* 0x0003e20008011000 */
[----:B------:R-:W-:-:S09]  /*1ac0*/  UISETP.NE.AND UP0, UPT, UR16, UR5, UPT ;  /* 0x000000051000728c */ /* 0x000fd2000bf05270 */
[----:B------:R-:W-:Y:S05]  /*1ad0*/  BRA.U UP0, `(.L_x_26) ;  /* 0xfffffffd00607547 */ /* 0x000fea000b83ffff */
.L_x_21:
[----:B-1----:R-:W-:Y:S01]  /*1ae0*/  ULEA UR8, UR6, UR4, 0x3 ;  /* 0x0000000406087291 */ /* 0x002fe2000f8e18ff */
[----:B------:R-:W-:Y:S01]  /*1af0*/  SHF.L.U32 R2, R15, 0x1f, RZ ;  /* 0x0000001f0f027819 */ /* 0x000fe200000006ff */
[----:B------:R-:W-:Y:S01]  /*1b00*/  @!P1 SYNCS.ARRIVE.TRANS64.A1T0 RZ, [UR4+0x128], RZ ;  /* 0x000128ffffff99a7 */ /* 0x000fe20008100004 */
[----:B------:R-:W-:-:S06]  /*1b10*/  UISETP.GT.AND UP0, UPT, UR15, UR14, UPT ;  /* 0x0000000e0f00728c */ /* 0x000fcc000bf04270 */
[----:B--2---:R1:W2:Y:S03]  /*1b20*/  SYNCS.PHASECHK.TRANS64.TRYWAIT P0, [UR8+0x70], R2 ;  /* 0x00007002ff0075a7 */ /* 0x0042a60008001108 */
[----:B------:R-:W-:Y:S05]  /*1b30*/  BRA.U !UP0, `(.L_x_27) ;  /* 0x0000000108ac7547 */ /* 0x000fea000b800000 */
[----:B------:R-:W-:Y:S01]  /*1b40*/  UIADD3 UR21, UPT, UPT, UR7, UR24, URZ ;  /* 0x0000001807157290 */ /* 0x000fe2000fffe0ff */
[----:B------:R-:W-:-:S11]  /*1b50*/  UMOV UR25, UR6 ;  /* 0x0000000600197c82 */ /* 0x000fd60008000000 */
.L_x_32:
[----:B-1----:R-:W-:Y:S01]  /*1b60*/  ULEA UR17, UR25, UR4, 0x3 ;  /* 0x0000000419117291 */ /* 0x002fe2000f8e18ff */
[----:B--2---:R-:W-:Y:S01]  /*1b70*/  @!P5 MOV R3, 0x3000 ;  /* 0x000030000003d802 */ /* 0x004fe20000000f00 */
[----:B--2---:R-:W-:Y:S10]  /*1b80*/  @P0 BRA `(.L_x_28) ;  /* 0x00000000000c0947 */ /* 0x004ff40003800000 */
[----:B------:R-:W-:-:S04]  /*1b90*/  SHF.L.U32 R5, R15, 0x1f, RZ ;  /* 0x0000001f0f057819 */ /* 0x000fc800000006ff */
[----:B------:R-:W2:Y:S02]  /*1ba0*/  SYNCS.PHASECHK.TRANS64.TRYWAIT P0, [UR17+0x70], R5 ;  /* 0x00007005ff0075a7 */ /* 0x000ea40008001111 */
[----:B--2---:R-:W-:Y:S05]  /*1bb0*/  @!P0 BRA `(.L_x_29) ;  /* 0x0000009800d88947 */ /* 0x004fea0003800000 */
.L_x_28:
[----:B------:R2:W-:Y:S01]  /*1bc0*/  @!P5 SYNCS.ARRIVE.TRANS64 RZ, [UR17], R3 ;  /* 0x00000003ffffd9a7 */ /* 0x0005e20008000011 */
[----:B------:R-:W-:Y:S04]  /*1bd0*/  BSSY.RECONVERGENT B0, `(.L_x_30) ;  /* 0x0000003000007945 */ /* 0x000fe80003800200 */
[----:B------:R-:W-:Y:S05]  /*1be0*/  @P4 BRA `(.L_x_31) ;  /* 0x0000000000044947 */ /* 0x000fea0003800000 */
[----:B------:R-:W-:Y:S05]  /*1bf0*/  BPT.TRAP 0x1 ;  /* 0x000000040000795c */ /* 0x000fea0000300000 */
.L_x_31:
[----:B------:R-:W-:Y:S05]  /*1c00*/  BSYNC.RECONVERGENT B0 ;  /* 0x0000000000007941 */ /* 0x000fea0003800200 */
.L_x_30:
        /* <DEDUP_REMOVED lines=10> */
[----:B------:R-:W-:Y:S01]  /*1cb0*/  UIADD3 UR16, UPT, UPT, UR16, 0xc400, URZ ;  /* 0x0000c40010107890 */ /* 0x000fe2000fffe0ff */
[----:B-1----:R-:W-:Y:S01]  /*1cc0*/  SHF.L.U32 R2, R15, 0x1f, RZ ;  /* 0x0000001f0f027819 */ /* 0x002fe200000006ff */
[----:B------:R-:W-:Y:S02]  /*1cd0*/  UIADD3.X UR31, UPT, UPT, URZ, UR23, URZ, UP1, !UPT ;  /* 0x00000017ff1f7290 */ /* 0x000fe40008ffe4ff */
[----:B------:R-:W-:Y:S01]  /*1ce0*/  UIADD3.X UR29, UPT, UPT, URZ, UR23, URZ, UP0, !UPT ;  /* 0x00000017ff1d7290 */ /* 0x000fe200087fe4ff */
[----:B------:R1:W1:Y:S01]  /*1cf0*/  SYNCS.PHASECHK.TRANS64.TRYWAIT P0, [UR8+0x70], R2 ;  /* 0x00007002ff0075a7 */ /* 0x0002620008001108 */
[----:B------:R-:W-:Y:S01]  /*1d00*/  ULEA UR8, UR25, UR4, 0xd ;  /* 0x0000000419087291 */ /* 0x000fe2000f8e68ff */
[----:B------:R-:W-:Y:S01]  /*1d10*/  UMOV UR26, 0x0 ;  /* 0x00000000001a7882 */ /* 0x000fe20000000000 */
[----:B------:R-:W-:-:S02]  /*1d20*/  UMOV UR27, 0x10000000 ;  /* 0x10000000001b7882 */ /* 0x000fc40000000000 */
[----:B------:R-:W-:Y:S01]  /*1d30*/  UIADD3 UR8, UPT, UPT, UR8, 0x1a400, URZ ;  /* 0x0001a40008087890 */ /* 0x000fe2000fffe0ff */
[----:B------:R-:W-:Y:S01]  /*1d40*/  UMOV UR18, UR34 ;  /* 0x0000002200127c82 */ /* 0x000fe20008000000 */
[----:B------:R-:W-:Y:S01]  /*1d50*/  UMOV UR20, UR36 ;  /* 0x0000002400147c82 */ /* 0x000fe20008000000 */
[----:B------:R-:W-:Y:S01]  /*1d60*/  UMOV UR12, UR36 ;  /* 0x00000024000c7c82 */ /* 0x000fe20008000000 */
[----:B------:R-:W-:Y:S01]  /*1d70*/  UMOV UR9, UR17 ;  /* 0x0000001100097c82 */ /* 0x000fe20008000000 */
[----:B------:R-:W-:Y:S01]  /*1d80*/  UMOV UR10, UR19 ;  /* 0x00000013000a7c82 */ /* 0x000fe20008000000 */
[----:B------:R1:W-:Y:S01]  /*1d90*/  UTMALDG.3D [UR16], [UR30], desc[UR26] ;  /* 0x00001a101e0075b4 */ /* 0x0003e20008011000 */
[----:B------:R-:W-:Y:S01]  /*1da0*/  UIADD3 UR24, UPT, UPT, UR24, 0x1, URZ ;  /* 0x0000000118187890 */ /* 0x000fe2000fffe0ff */
[----:B------:R-:W-:-:S03]  /*1db0*/  UMOV UR25, UR6 ;  /* 0x0000000600197c82 */ /* 0x000fc60008000000 */
[----:B------:R-:W-:Y:S01]  /*1dc0*/  UISETP.NE.AND UP0, UPT, UR24, UR21, UPT ;  /* 0x000000151800728c */ /* 0x000fe2000bf05270 */
[----:B------:R1:W-:Y:S08]  /*1dd0*/  UTMALDG.3D [UR8], [UR28], desc[UR26] ;  /* 0x00001a081c0075b4 */ /* 0x0003f00008011000 */
[----:B------:R-:W-:Y:S05]  /*1de0*/  BRA.U UP0, `(.L_x_32) ;  /* 0xfffffffd005c7547 */ /* 0x000fea000b83ffff */
.L_x_27:
[----:B-1----:R-:W-:Y:S01]  /*1df0*/  LEA R2, R14, UR4, 0x3 ;  /* 0x000000040e027c11 */ /* 0x002fe2000f8e18ff */
[----:B------:R-:W-:Y:S01]  /*1e00*/  NOP ;  /* 0x0000000000007918 */ /* 0x000fe20000000000 */
[----:B--2---:R-:W-:Y:S02]  /*1e10*/  SHF.L.U32 R3, R12, 0x1f, RZ ;  /* 0x0000001f0c037819 */ /* 0x004fe400000006ff */
[----:B------:R-:W-:Y:S02]  /*1e20*/  LEA R4, R14, UR4, 0x4 ;  /* 0x000000040e047c11 */ /* 0x000fe4000f8e20ff */
[----:B------:R-:W1:Y:S02]  /*1e30*/  SYNCS.PHASECHK.TRANS64.TRYWAIT P0, [R2+URZ+0x130], R3 ;  /* 0x00013003020075a7 */ /* 0x000e6400080011ff */
[----:B-1----:R-:W-:Y:S05]  /*1e40*/  @!P0 BRA `(.L_x_33) ;  /* 0x00000098004c8947 */ /* 0x002fea0003800000 */
.L_x_137:
[----:B------:R-:W2:Y:S01]  /*1e50*/  LDS.128 R4, [R4+0x1a0] ;  /* 0x0001a00004047984 */ /* 0x000ea20000000c00 */
[----:B---3--:R-:W-:Y:S01]  /*1e60*/  ISETP.GE.AND P0, PT, R72, 0x1, PT ;  /* 0x000000014800780c */ /* 0x008fe20003f06270 */
[----:B-1----:R-:W-:Y:S01]  /*1e70*/  VIADD R2, R2, 0x140 ;  /* 0x0000014002027836 */ /* 0x002fe20000000000 */
[----:B------:R-:W-:Y:S01]  /*1e80*/  @!PT LDS RZ, [RZ] ;  /* 0x00000000fffff984 */ /* 0x000fe20000000800 */
[----:B------:R-:W-:Y:S01]  /*1e90*/  @!PT LDS RZ, [RZ] ;  /* 0x00000000fffff984 */ /* 0x000fe20000000800 */
[----:B------:R-:W-:Y:S01]  /*1ea0*/  @!PT LDS RZ, [RZ] ;  /* 0x00000000fffff984 */ /* 0x000fe20000000800 */
[----:B------:R-:W-:Y:S01]  /*1eb0*/  @!PT LDS RZ, [RZ] ;  /* 0x00000000fffff984 */ /* 0x000fe20000000800 */
[----:B------:R1:W-:Y:S06]  /*1ec0*/  MEMBAR.ALL.CTA ;  /* 0x0000000000007992 */ /* 0x0003ec0000008000 */
[----:B-1----:R-:W1:Y:S01]  /*1ed0*/  FENCE.VIEW.ASYNC.S ;  /* 0x00000000000073c6 */ /* 0x002e620000000000 */
[----:B------:R-:W-:-:S04]  /*1ee0*/  PRMT R2, RZ, 0x654, R2 ;  /* 0x00000654ff027816 */ /* 0x000fc80000000002 */
[----:B-1----:R1:W-:Y:S01]  /*1ef0*/  SYNCS.ARRIVE.TRANS64.RED.A1T0 RZ, [R2+URZ], RZ ;  /* 0x000000ff02ff79a7 */ /* 0x0023e200081004ff */
[----:B--2---:R-:W-:-:S13]  /*1f00*/  LOP3.LUT P2, RZ, R6, 0x1, RZ, 0xc0, !PT ;  /* 0x0000000106ff7812 */ /* 0x004fda000784c0ff */
[----:B------:R-:W-:Y:S01]  /*1f10*/  @P2 SHF.R.U32.HI R3, RZ, 0x10, R5 ;  /* 0x00000010ff032819 */ /* 0x000fe20000011605 */
[----:B------:R-:W-:Y:S01]  /*1f20*/  VOTEU.ANY UP0, P2 ;  /* 0x0000000000ff7886 */ /* 0x000fe20001000100 */
[----:B------:R-:W-:Y:S02]  /*1f30*/  @P2 MOV R13, R4 ;  /* 0x00000004000d2202 */ /* 0x000fe40000000f00 */
[----:B------:R-:W-:Y:S02]  /*1f40*/  @P2 R2UR.BROADCAST UR8, R3 ;  /* 0x00000000030822ca */ /* 0x000fe400008e0000 */
[----:B------:R-:W-:-:S11]  /*1f50*/  @P2 LOP3.LUT R11, R5, 0xffff, RZ, 0xc0, !PT ;  /* 0x0000ffff050b2812 */ /* 0x000fd600078ec0ff */
[----:B------:R-:W-:Y:S01]  /*1f60*/  @UP0 UMOV UR36, UR8 ;  /* 0x0000000800240c82 */ /* 0x000fe20008000000 */
[----:B-1----:R-:W-:Y:S05]  /*1f70*/  @!P0 BRA `(.L_x_34) ;  /* 0x0000000000b88947 */ /* 0x002fea0003800000 */
[----:B------:R-:W4:Y:S01]  /*1f80*/  LDC.64 R4, c[0x0][0xb18] ;  /* 0x0002c600ff047b82 */ /* 0x000f220000000a00 */
[----:B------:R-:W-:-:S07]  /*1f90*/  ISETP.NE.AND P3, PT, R72, 0x1, PT ;  /* 0x000000014800780c */ /* 0x000fce0003f65270 */
[----:B------:R-:W1:Y:S08]  /*1fa0*/  LDC.64 R6, c[0x0][0xb10] ;  /* 0x0002c400ff067b82 */ /* 0x000e700000000a00 */
[----:B------:R-:W2:Y:S08]  /*1fb0*/  LDC R16, c[0x0][0xb20] ;  /* 0x0002c800ff107b82 */ /* 0x000eb00000000800 */
[----:B------:R-:W3:Y:S01]  /*1fc0*/  LDC R18, c[0x0][0xb0c] ;  /* 0x0002c300ff127b82 */ /* 0x000ee20000000800 */
[----:B----4-:R-:W-:Y:S01]  /*1fd0*/  IMAD.HI.U32 R17, R0, R5, RZ ;  /* 0x0000000500117227 */ /* 0x010fe200078e00ff */
[----:B------:R-:W-:-:S03]  /*1fe0*/  ISETP.NE.AND P0, PT, R4, 0x1, PT ;  /* 0x000000010400780c */ /* 0x000fc60003f05270 */
[----:B------:R-:W-:-:S03]  /*1ff0*/  IMAD.HI.U32 R5, R11, R5, RZ ;  /* 0x000000050b057227 */ /* 0x000fc600078e00ff */
[----:B------:R-:W4:Y:S01]  /*2000*/  LDC.64 R2, c[0x0][0xb28] ;  /* 0x0002ca00ff027b82 */ /* 0x000f220000000a00 */
[----:B-1----:R-:W-:-:S04]  /*2010*/  IMAD.HI.U32 R20, R9, R6, RZ ;  /* 0x0000000609147227 */ /* 0x002fc800078e00ff */
[----:B------:R-:W-:Y:S01]  /*2020*/  IMAD.HI.U32 R22, R13, R6, RZ ;  /* 0x000000060d167227 */ /* 0x000fe200078e00ff */
[----:B------:R-:W-:Y:S02]  /*2030*/  SHF.R.U32.HI R20, RZ, R7, R20 ;  /* 0x00000007ff147219 */ /* 0x000fe40000011614 */
[-C--:B--2---:R-:W-:Y:S02]  /*2040*/  SHF.R.U32.HI R17, RZ, R16.reuse, R17 ;  /* 0x00000010ff117219 */ /* 0x084fe40000011611 */
[----:B------:R-:W-:Y:S02]  /*2050*/  SHF.R.U32.HI R16, RZ, R16, R5 ;  /* 0x00000010ff107219 */ /* 0x000fe40000011605 */
[----:B------:R-:W-:Y:S02]  /*2060*/  SEL R17, R0, R17, !P0 ;  /* 0x0000001100117207 */ /* 0x000fe40004000000 */
[----:B------:R-:W-:Y:S02]  /*2070*/  SHF.R.U32.HI R22, RZ, R7, R22 ;  /* 0x00000007ff167219 */ /* 0x000fe40000011616 */
[----:B---3--:R-:W-:-:S02]  /*2080*/  ISETP.NE.AND P1, PT, R18, 0x1, PT ;  /* 0x000000011200780c */ /* 0x008fc40003f25270 */
[----:B------:R-:W-:Y:S02]  /*2090*/  SEL R5, R11, R16, !P0 ;  /* 0x000000100b057207 */ /* 0x000fe40004000000 */
[----:B------:R-:W-:Y:S02]  /*20a0*/  SEL R19, R9, R20, !P1 ;  /* 0x0000001409137207 */ /* 0x000fe40004800000 */
[----:B------:R-:W-:Y:S01]  /*20b0*/  SEL R7, R13, R22, !P1 ;  /* 0x000000160d077207 */ /* 0x000fe20004800000 */
[----:B----4-:R-:W-:-:S04]  /*20c0*/  IMAD.HI.U32 R20, R17, R2, RZ ;  /* 0x0000000211147227 */ /* 0x010fc800078e00ff */
[----:B------:R-:W-:Y:S01]  /*20d0*/  IMAD.HI.U32 R6, R19, R2, RZ ;  /* 0x0000000213067227 */ /* 0x000fe200078e00ff */
[----:B------:R-:W-:-:S04]  /*20e0*/  @P3 SHF.R.U32.HI R17, RZ, R3, R20 ;  /* 0x00000003ff113219 */ /* 0x000fc80000011614 */
        /* <DEDUP_REMOVED lines=8> */
[----:B------:R-:W-:-:S04]  /*2170*/  @!P0 IMAD.HI.U32 R16, R7, R2, RZ ;  /* 0x0000000207108227 */ /* 0x000fc800078e00ff */
[----:B------:R-:W-:Y:S01]  /*2180*/  IMAD.MOV R2, RZ, RZ, -R6 ;  /* 0x000000ffff027224 */ /* 0x000fe200078e0a06 */
[----:B------:R-:W-:-:S03]  /*2190*/  @!P0 SHF.R.U32.HI R16, RZ, R3, R16 ;  /* 0x00000003ff108219 */ /* 0x000fc60000011610 */
[----:B------:R-:W-:Y:S01]  /*21a0*/  IMAD R2, R72, R2, R5 ;  /* 0x0000000248027224 */ /* 0x000fe200078e0205 */
[----:B------:R-:W-:Y:S02]  /*21b0*/  @!P0 SEL R3, R7, R16, !P3 ;  /* 0x0000001007038207 */ /* 0x000fe40005800000 */
[----:B------:R-:W-:-:S03]  /*21c0*/  IADD3 R16, PT, PT, -R5, RZ, RZ ;  /* 0x000000ff05107210 */ /* 0x000fc60007ffe1ff */
[--C-:B------:R-:W-:Y:S02]  /*21d0*/  @!P0 IMAD.IADD R6, R6, 0x1, -R3.reuse ;  /* 0x0000000106068824 */ /* 0x100fe400078e0a03 */
[----:B------:R-:W-:Y:S01]  /*21e0*/  @!P0 IMAD R3, R2, R19, R3 ;  /* 0x0000001302038224 */ /* 0x000fe200078e0203 */
[----:B------:R-:W-:Y:S01]  /*21f0*/  IADD3 R2, PT, PT, -R7, RZ, RZ ;  /* 0x000000ff07027210 */ /* 0x000fe20007ffe1ff */
[----:B------:R-:W-:Y:S02]  /*2200*/  @!P0 IMAD R5, R72, R6, R7 ;  /* 0x0000000648058224 */ /* 0x000fe400078e0207 */
[----:B------:R-:W-:Y:S02]  /*2210*/  IMAD R11, R4, R16, R11 ;  /* 0x00000010040b7224 */ /* 0x000fe400078e020b */
[----:B------:R-:W-:Y:S02]  /*2220*/  @!P0 IMAD.MOV.U32 R7, RZ, RZ, R3 ;  /* 0x000000ffff078224 */ /* 0x000fe400078e0003 */
[----:B------:R-:W-:-:S02]  /*2230*/  IMAD R2, R18, R2, R13 ;  /* 0x0000000212027224 */ /* 0x000fc400078e020d */
[----:B------:R-:W-:Y:S02]  /*2240*/  IMAD R11, R5, R4, R11 ;  /* 0x00000004050b7224 */ /* 0x000fe400078e020b */
[----:B------:R-:W-:Y:S02]  /*2250*/  IMAD R13, R7, R18, R2 ;  /* 0x00000012070d7224 */ /* 0x000fe400078e0202 */
.L_x_34:
[----:B------:R-:W1:Y:S02]  /*2260*/  LDCU UR8, c[0x0][0xb30] ;  /* 0x00016600ff0877ac */ /* 0x000e640008000800 */
[----:B-1----:R-:W-:-:S09]  /*2270*/  UISETP.NE.AND UP0, UPT, UR8, 0x1, UPT ;  /* 0x000000010800788c */ /* 0x002fd2000bf05270 */
[----:B------:R-:W-:Y:S05]  /*2280*/  BRA.U UP0, `(.L_x_35) ;  /* 0x0000000100407547 */ /* 0x000fea000b800000 */
[----:B------:R-:W1:Y:S08]  /*2290*/  LDC.64 R4, c[0x0][0xb10] ;  /* 0x0002c400ff047b82 */ /* 0x000e700000000a00 */
[----:B------:R-:W2:Y:S08]  /*22a0*/  LDC.64 R2, c[0x0][0xb18] ;  /* 0x0002c600ff027b82 */ /* 0x000eb00000000a00 */
[----:B------:R-:W3:Y:S08]  /*22b0*/  LDC R6, c[0x0][0xb20] ;  /* 0x0002c800ff067b82 */ /* 0x000ef00000000800 */
[----:B------:R-:W4:Y:S01]  /*22c0*/  LDC R16, c[0x0][0xb0c] ;  /* 0x0002c300ff107b82 */ /* 0x000f220000000800 */
[----:B-1----:R-:W-:-:S05]  /*22d0*/  IMAD.HI.U32 R4, R13, R4, RZ ;  /* 0x000000040d047227 */ /* 0x002fca00078e00ff */
[----:B------:R-:W-:Y:S01]  /*22e0*/  SHF.R.U32.HI R4, RZ, R5, R4 ;  /* 0x00000005ff047219 */ /* 0x000fe20000011604 */
[----:B--2---:R-:W-:Y:S01]  /*22f0*/  IMAD.HI.U32 R3, R11, R3, RZ ;  /* 0x000000030b037227 */ /* 0x004fe200078e00ff */
[----:B------:R-:W-:-:S04]  /*2300*/  ISETP.NE.AND P0, PT, R2, 0x1, PT ;  /* 0x000000010200780c */ /* 0x000fc80003f05270 */
[----:B---3--:R-:W-:-:S04]  /*2310*/  SHF.R.U32.HI R6, RZ, R6, R3 ;  /* 0x00000006ff067219 */ /* 0x008fc80000011603 */
[----:B------:R-:W-:Y:S02]  /*2320*/  SEL R3, R11, R6, !P0 ;  /* 0x000000060b037207 */ /* 0x000fe40004000000 */
[----:B----4-:R-:W-:-:S04]  /*2330*/  ISETP.NE.AND P1, PT, R16, 0x1, PT ;  /* 0x000000011000780c */ /* 0x010fc80003f25270 */
[----:B------:R-:W-:-:S05]  /*2340*/  SEL R4, R13, R4, !P1 ;  /* 0x000000040d047207 */ /* 0x000fca0004800000 */
[----:B------:R-:W-:Y:S02]  /*2350*/  IMAD.IADD R5, R3, 0x1, -R4 ;  /* 0x0000000103057824 */ /* 0x000fe400078e0a04 */
[----:B------:R-:W-:Y:S02]  /*2360*/  IMAD.IADD R3, R4, 0x1, -R3 ;  /* 0x0000000104037824 */ /* 0x000fe400078e0a03 */
[----:B------:R-:W-:Y:S02]  /*2370*/  IMAD R13, R5, R16, R13 ;  /* 0x00000010050d7224 */ /* 0x000fe400078e020d */
[----:B------:R-:W-:-:S07]  /*2380*/  IMAD R11, R3, R2, R11 ;  /* 0x00000002030b7224 */ /* 0x000fce00078e020b */
.L_x_35:
[----:B------:R-:W-:Y:S01]  /*2390*/  VIADD R14, R14, 0x1 ;  /* 0x000000010e0e7836 */ /* 0x000fe20000000000 */
[----:B------:R-:W-:Y:S01]  /*23a0*/  PLOP3.LUT P1, PT, PT, PT, PT, 0x80, 0x8 ;  /* 0x000000000008781c */ /* 0x000fe20003f2f070 */
[----:B------:R-:W-:Y:S02]  /*23b0*/  IMAD.IADD R21, R13, 0x1, R152 ;  /* 0x000000010d157824 */ /* 0x000fe400078e0298 */
[----:B------:R-:W-:Y:S01]  /*23c0*/  IMAD.IADD R20, R11, 0x1, R150 ;  /* 0x000000010b147824 */ /* 0x000fe200078e0296 */
[----:B------:R-:W-:-:S04]  /*23d0*/  ISETP.NE.AND P0, PT, R14, 0x2, PT ;  /* 0x000000020e00780c */ /* 0x000fc80003f05270 */
[----:B------:R-:W-:Y:S02]  /*23e0*/  SEL R3, RZ, 0x1, P0 ;  /* 0x00000001ff037807 */ /* 0x000fe40000000000 */
[----:B------:R-:W-:Y:S02]  /*23f0*/  SEL R14, R14, RZ, P0 ;  /* 0x000000ff0e0e7207 */ /* 0x000fe40000000000 */
[----:B------:R-:W-:Y:S01]  /*2400*/  LOP3.LUT R12, R12, R3, RZ, 0x3c, !PT ;  /* 0x000000030c0c7212 */ /* 0x000fe200078e3cff */
[----:B------:R-:W-:Y:S06]  /*2410*/  @P2 BRA `(.L_x_36) ;  /* 0xfffffff000982947 */ /* 0x000fec000383ffff */
[----:B------:R-:W-:Y:S01]  /*2420*/  UIADD3 UR4, UPT, UPT, UR4, 0x70, URZ ;  /* 0x0000007004047890 */ /* 0x000fe2000fffe0ff */
[----:B------:R-:W-:-:S03]  /*2430*/  SHF.L.U32 R3, R15, 0x1f, RZ ;  /* 0x0000001f0f037819 */ /* 0x000fc600000006ff */
[----:B------:R-:W-:-:S09]  /*2440*/  ULEA UR5, UR6, UR4, 0x3 ;  /* 0x0000000406057291 */ /* 0x000fd2000f8e18ff */
[----:B------:R-:W1:Y:S02]  /*2450*/  SYNCS.PHASECHK.TRANS64.TRYWAIT P0, [UR5], R3 ;  /* 0x00000003ff0075a7 */ /* 0x000e640008001105 */
[----:B-1----:R-:W-:Y:S05]  /*2460*/  @!P0 BRA `(.L_x_37) ;  /* 0x0000009000d88947 */ /* 0x002fea0003800000 */
.L_x_139:
[----:B------:R-:W-:-:S04]  /*2470*/  UIADD3 UR6, UPT, UPT, UR6, 0x1, URZ ;  /* 0x0000000106067890 */ /* 0x000fc8000fffe0ff */
[----:B------:R-:W-:-:S04]  /*2480*/  UISETP.NE.AND UP0, UPT, UR6, 0xe, UPT ;  /* 0x0000000e0600788c */ /* 0x000fc8000bf05270 */
[----:B------:R-:W-:Y:S02]  /*2490*/  USEL UR7, URZ, 0x1, UP0 ;  /* 0x00000001ff077887 */ /* 0x000fe40008000000 */
[----:B------:R-:W-:-:S04]  /*24a0*/  USEL UR6, UR6, URZ, UP0 ;  /* 0x000000ff06067287 */ /* 0x000fc80008000000 */
[----:B------:R-:W-:Y:S01]  /*24b0*/  ULEA UR5, UR6, UR4, 0x3 ;  /* 0x0000000406057291 */ /* 0x000fe2000f8e18ff */
[----:B------:R-:W-:-:S04]  /*24c0*/  LOP3.LUT R2, R15, UR7, RZ, 0x3c, !PT ;  /* 0x000000070f027c12 */ /* 0x000fc8000f8e3cff */
[----:B-1----:R-:W-:-:S04]  /*24d0*/  SHF.L.U32 R3, R2, 0x1f, RZ ;  /* 0x0000001f02037819 */ /* 0x002fc800000006ff */
[----:B------:R-:W1:Y:S02]  /*24e0*/  SYNCS.PHASECHK.TRANS64.TRYWAIT P0, [UR5], R3 ;  /* 0x00000003ff0075a7 */ /* 0x000e640008001105 */
[----:B-1----:R-:W-:Y:S05]  /*24f0*/  @!P0 BRA `(.L_x_38) ;  /* 0x0000009000cc8947 */ /* 0x002fea0003800000 */
.L_x_141:
        /* <DEDUP_REMOVED lines=9> */
.L_x_143:
        /* <DEDUP_REMOVED lines=9> */
.L_x_145:
        /* <DEDUP_REMOVED lines=9> */
.L_x_147:
        /* <DEDUP_REMOVED lines=9> */
.L_x_149:
        /* <DEDUP_REMOVED lines=9> */
.L_x_151:
        /* <DEDUP_REMOVED lines=9> */
.L_x_153:
        /* <DEDUP_REMOVED lines=9> */
.L_x_155:
        /* <DEDUP_REMOVED lines=9> */
.L_x_157:
        /* <DEDUP_REMOVED lines=9> */
.L_x_159:
        /* <DEDUP_REMOVED lines=9> */
.L_x_161:
        /* <DEDUP_REMOVED lines=9> */
.L_x_163:
[----:B------:R-:W-:-:S04]  /*2b30*/  UIADD3 UR6, UPT, UPT, UR6, 0x1, URZ ;  /* 0x0000000106067890 */ /* 0x000fc8000fffe0ff */
[----:B------:R-:W-:-:S04]  /*2b40*/  UISETP.NE.AND UP0, UPT, UR6, 0xe, UPT ;  /* 0x0000000e0600788c */ /* 0x000fc8000bf05270 */
[----:B------:R-:W-:Y:S02]  /*2b50*/  USEL UR5, URZ, 0x1, UP0 ;  /* 0x00000001ff057887 */ /* 0x000fe40008000000 */
[----:B------:R-:W-:-:S04]  /*2b60*/  USEL UR6, UR6, URZ, UP0 ;  /* 0x000000ff06067287 */ /* 0x000fc80008000000 */
[----:B------:R-:W-:Y:S01]  /*2b70*/  ULEA UR6, UR6, UR4, 0x3 ;  /* 0x0000000406067291 */ /* 0x000fe2000f8e18ff */
[----:B-1----:R-:W-:-:S04]  /*2b80*/  LOP3.LUT R3, R2, UR5, RZ, 0x3c, !PT ;  /* 0x0000000502037c12 */ /* 0x002fc8000f8e3cff */
[----:B------:R-:W-:Y:S01]  /*2b90*/  SHF.L.U32 R3, R3, 0x1f, RZ ;  /* 0x0000001f03037819 */ /* 0x000fe200000006ff */
[----:B----4-:R-:W-:-:S07]  /*2ba0*/  IMAD.U32 R0, RZ, RZ, UR6 ;  /* 0x00000006ff007e24 */ /* 0x010fce000f8e00ff */
.L_x_50:
[----:B-1----:R1:W2:Y:S02]  /*2bb0*/  SYNCS.PHASECHK.TRANS64.TRYWAIT P0, [R0+URZ], R3 ;  /* 0x00000003000075a7 */ /* 0x0022a400080011ff */
[----:B--2---:R-:W-:Y:S05]  /*2bc0*/  @!P0 NANOSLEEP.SYNCS 0x989680 ;  /* 0x009896800000895d */ /* 0x004fea0003900000 */
[----:B------:R-:W2:Y:S02]  /*2bd0*/  @!P0 SYNCS.PHASECHK.TRANS64 P0, [R0+URZ], R3 ;  /* 0x00000003000085a7 */ /* 0x000ea400080010ff */
[----:B--2---:R-:W-:Y:S05]  /*2be0*/  @P0 EXIT ;  /* 0x000000000000094d */ /* 0x004fea0003800000 */
[----:B------:R-:W-:Y:S05]  /*2bf0*/  BRA `(.L_x_50) ;  /* 0xfffffffc00ec7947 */ /* 0x000fea000383ffff */
.L_x_18:
[----:B------:R-:W-:-:S04]  /*2c00*/  UISETP.NE.AND UP1, UPT, UR37, URZ, UPT ;  /* 0x000000ff2500728c */ /* 0x000fc8000bf25270 */
[----:B------:R-:W-:-:S09]  /*2c10*/  UISETP.NE.OR UP1, UPT, UR8, 0x1, UP1 ;  /* 0x000000010800788c */ /* 0x000fd20008f25670 */
[----:B------:R-:W-:Y:S05]  /*2c20*/  BRA.U UP1, `(.L_x_51) ;  /* 0x0000000501487547 */ /* 0x000fea000b800000 */
[----:B------:R-:W-:Y:S01]  /*2c30*/  ISETP.NE.AND P2, PT, R2, RZ, PT ;  /* 0x000000ff0200720c */ /* 0x000fe20003f45270 */
[----:B------:R-:W-:Y:S01]  /*2c40*/  IMAD.MOV.U32 R12, RZ, RZ, 0x1 ;  /* 0x00000001ff0c7424 */ /* 0x000fe200078e00ff */
[----:B------:R-:W-:Y:S02]  /*2c50*/  CS2R R10, SRZ ;  /* 0x00000000000a7805 */ /* 0x000fe4000001ff00 */
[----:B------:R-:W-:Y:S01]  /*2c60*/  CS2R R8, SRZ ;  /* 0x0000000000087805 */ /* 0x000fe2000001ff00 */
[----:B------:R-:W-:Y:S01]  /*2c70*/  UMOV UR4, 0x400 ;  /* 0x0000040000047882 */ /* 0x000fe20000000000 */
[----:B------:R-:W-:Y:S01]  /*2c80*/  UMOV UR6, URZ ;  /* 0x000000ff00067c82 */ /* 0x000fe20008000000 */
[----:B------:R-:W-:-:S12]  /*2c90*/  ULEA UR37, UR37, UR4, 0x18 ;  /* 0x0000000425257291 */ /* 0x000fd8000f8ec0ff */
.L_x_55:
[----:B------:R-:W-:Y:S02]  /*2ca0*/  LEA R0, R8, UR37, 0x3 ;  /* 0x0000002508007c11 */ /* 0x000fe4000f8e18ff */
[----:B------:R-:W-:-:S03]  /*2cb0*/  SHF.L.U32 R5, R9, 0x1f, RZ ;  /* 0x0000001f09057819 */ /* 0x000fc600000006ff */
[----:B------:R-:W-:Y:S01]  /*2cc0*/  VIADD R4, R0, 0x180 ;  /* 0x0000018000047836 */ /* 0x000fe20000000000 */
[----:B------:R-:W1:Y:S02]  /*2cd0*/  SYNCS.PHASECHK.TRANS64.TRYWAIT P0, [R0+URZ+0x170], R5 ;  /* 0x00017005000075a7 */ /* 0x000e6400080011ff */
[----:B-1----:R-:W-:Y:S05]  /*2ce0*/  @!P0 BRA `(.L_x_52) ;  /* 0x0000008c00f08947 */ /* 0x002fea0003800000 */
.L_x_164:
[----:B------:R-:W-:Y:S01]  /*2cf0*/  ULEA UR5, UR6, UR37, 0x3 ;  /* 0x0000002506057291 */ /* 0x000fe2000f8e18ff */
[----:B------:R-:W-:Y:S02]  /*2d00*/  PRMT R4, RZ, 0x654, R4 ;  /* 0x00000654ff047816 */ /* 0x000fe40000000004 */
[----:B-1----:R-:W-:Y:S01]  /*2d10*/  SHF.L.U32 R5, R12, 0x1f, RZ ;  /* 0x0000001f0c057819 */ /* 0x002fe200000006ff */
[----:B------:R-:W-:Y:S01]  /*2d20*/  UIADD3 UR4, UPT, UPT, UR5, 0x130, URZ ;  /* 0x0000013005047890 */ /* 0x000fe2000fffe0ff */
[----:B------:R1:W-:Y:S05]  /*2d30*/  SYNCS.ARRIVE.TRANS64.RED.A1T0 RZ, [R4+URZ], RZ ;  /* 0x000000ff04ff79a7 */ /* 0x0003ea00081004ff */
[----:B------:R-:W-:Y:S01]  /*2d40*/  IMAD.U32 R7, RZ, RZ, UR4 ;  /* 0x00000004ff077e24 */ /* 0x000fe2000f8e00ff */
[----:B------:R-:W2:Y:S04]  /*2d50*/  SYNCS.PHASECHK.TRANS64.TRYWAIT P0, [UR5+0x140], R5 ;  /* 0x00014005ff0075a7 */ /* 0x000ea80008001105 */
[----:B------:R-:W-:Y:S01]  /*2d60*/  PRMT R6, R2, 0x654, R7 ;  /* 0x0000065402067816 */ /* 0x000fe20000000007 */
[----:B-1----:R-:W-:Y:S01]  /*2d70*/  @!P2 IMAD.MOV.U32 R4, RZ, RZ, 0x10 ;  /* 0x00000010ff04a424 */ /* 0x002fe200078e00ff */
[----:B--2---:R-:W-:Y:S06]  /*2d80*/  @!P0 BRA `(.L_x_53) ;  /* 0x0000008c00dc8947 */ /* 0x004fec0003800000 */
.L_x_166:
[----:B------:R-:W-:Y:S01]  /*2d90*/  ULEA UR4, UR6, UR37, 0x4 ;  /* 0x0000002506047291 */ /* 0x000fe2000f8e20ff */
[----:B------:R-:W-:Y:S01]  /*2da0*/  SEL R3, R6, R3, !P2 ;  /* 0x0000000306037207 */ /* 0x000fe20005000000 */
[----:B------:R-:W-:Y:S01]  /*2db0*/  UIADD3 UR5, UPT, UPT, UR5, 0x130, URZ ;  /* 0x0000013005057890 */ /* 0x000fe2000fffe0ff */
[----:B-1----:R-:W-:Y:S01]  /*2dc0*/  LEA R0, R11, UR37, 0x3 ;  /* 0x000000250b007c11 */ /* 0x002fe2000f8e18ff */
[----:B------:R-:W-:Y:S01]  /*2dd0*/  UIADD3 UR4, UPT, UPT, UR4, 0x1a0, URZ ;  /* 0x000001a004047890 */ /* 0x000fe2000fffe0ff */
[----:B------:R-:W-:Y:S01]  /*2de0*/  SHF.L.U32 R5, R10, 0x1f, RZ ;  /* 0x0000001f0a057819 */ /* 0x000fe200000006ff */
[----:B------:R1:W-:Y:S01]  /*2df0*/  @!P2 SYNCS.ARRIVE.TRANS64.RED RZ, [R3+URZ], R4 ;  /* 0x0000000403ffa9a7 */ /* 0x0003e200080004ff */
[----:B------:R-:W-:Y:S01]  /*2e00*/  UIADD3 UR6, UPT, UPT, UR6, 0x1, URZ ;  /* 0x0000000106067890 */ /* 0x000fe2000fffe0ff */
[----:B------:R-:W-:-:S03]  /*2e10*/  VIADD R8, R8, 0x1 ;  /* 0x0000000108087836 */ /* 0x000fc60000000000 */
[----:B------:R-:W-:Y:S02]  /*2e20*/  UISETP.NE.AND UP0, UPT, UR6, 0x2, UPT ;  /* 0x000000020600788c */ /* 0x000fe4000bf05270 */
[----:B------:R-:W-:Y:S06]  /*2e30*/  UGETNEXTWORKID.BROADCAST [UR4], [UR5] ;  /* 0x00000000040073ca */ /* 0x000fec0008000100 */
[----:B------:R-:W-:Y:S01]  /*2e40*/  USEL UR4, URZ, 0x1, UP0 ;  /* 0x00000001ff047887 */ /* 0x000fe20008000000 */
[----:B------:R-:W-:Y:S01]  /*2e50*/  ISETP.NE.AND P0, PT, R8, 0x2, PT ;  /* 0x000000020800780c */ /* 0x000fe20003f05270 */
[----:B------:R-:W-:Y:S01]  /*2e60*/  USEL UR6, UR6, URZ, UP0 ;  /* 0x000000ff06067287 */ /* 0x000fe20008000000 */
[----:B------:R-:W2:Y:S03]  /*2e70*/  SYNCS.PHASECHK.TRANS64.TRYWAIT P1, [R0+URZ+0x130], R5 ;  /* 0x00013005000075a7 */ /* 0x000ea600080211ff */
[----:B------:R-:W-:Y:S01]  /*2e80*/  LOP3.LUT R12, R12, UR4, RZ, 0x3c, !PT ;  /* 0x000000040c0c7c12 */ /* 0x000fe2000f8e3cff */
[----:B-12---:R-:W-:Y:S07]  /*2e90*/  @!P1 BRA `(.L_x_54) ;  /* 0x0000008c00b09947 */ /* 0x006fee0003800000 */
.L_x_167:
[C---:B------:R-:W-:Y:S01]  /*2ea0*/  LEA R4, R11.reuse, UR37, 0x4 ;  /* 0x000000250b047c11 */ /* 0x040fe2000f8e20ff */
[----:B-1----:R-:W-:Y:S01]  /*2eb0*/  VIADD R0, R0, 0x140 ;  /* 0x0000014000007836 */ /* 0x002fe20000000000 */
[----:B------:R-:W-:Y:S01]  /*2ec0*/  SEL R8, R8, RZ, P0 ;  /* 0x000000ff08087207 */ /* 0x000fe20000000000 */
[----:B------:R-:W-:-:S03]  /*2ed0*/  VIADD R11, R11, 0x1 ;  /* 0x000000010b0b7836 */ /* 0x000fc60000000000 */
[----:B------:R-:W1:Y:S01]  /*2ee0*/  LDS.128 R4, [R4+0x1a0] ;  /* 0x0001a00004047984 */ /* 0x000e620000000c00 */
[----:B------:R-:W-:Y:S02]  /*2ef0*/  PRMT R0, RZ, 0x654, R0 ;  /* 0x00000654ff007816 */ /* 0x000fe40000000000 */
[C---:B------:R-:W-:Y:S01]  /*2f00*/  ISETP.NE.AND P1, PT, R11.reuse, 0x2, PT ;  /* 0x000000020b00780c */ /* 0x040fe20003f25270 */
[----:B------:R-:W-:Y:S01]  /*2f10*/  @!PT LDS RZ, [RZ] ;  /* 0x00000000fffff984 */ /* 0x000fe20000000800 */
[----:B------:R-:W-:Y:S01]  /*2f20*/  @!PT LDS RZ, [RZ] ;  /* 0x00000000fffff984 */ /* 0x000fe20000000800 */
[----:B------:R-:W-:Y:S01]  /*2f30*/  @!PT LDS RZ, [RZ] ;  /* 0x00000000fffff984 */ /* 0x000fe20000000800 */
[----:B------:R-:W-:Y:S01]  /*2f40*/  @!PT LDS RZ, [RZ] ;  /* 0x00000000fffff984 */ /* 0x000fe20000000800 */
[----:B------:R2:W-:Y:S06]  /*2f50*/  MEMBAR.ALL.CTA ;  /* 0x0000000000007992 */ /* 0x0005ec0000008000 */
[----:B--2---:R-:W2:Y:S01]  /*2f60*/  FENCE.VIEW.ASYNC.S ;  /* 0x00000000000073c6 */ /* 0x004ea20000000000 */
[----:B------:R-:W-:Y:S01]  /*2f70*/  SEL R11, R11, RZ, P1 ;  /* 0x000000ff0b0b7207 */ /* 0x000fe20000800000 */
[----:B--2---:R2:W-:Y:S01]  /*2f80*/  SYNCS.ARRIVE.TRANS64.RED.A1T0 RZ, [R0+URZ], RZ ;  /* 0x000000ff00ff79a7 */ /* 0x0045e200081004ff */
[----:B-1----:R-:W-:-:S02]  /*2f90*/  LOP3.LUT P3, RZ, R6, 0x1, RZ, 0xc0, !PT ;  /* 0x0000000106ff7812 */ /* 0x002fc4000786c0ff */
[----:B------:R-:W-:-:S04]  /*2fa0*/  SEL R5, RZ, 0x1, P1 ;  /* 0x00000001ff057807 */ /* 0x000fc80000800000 */
[----:B------:R-:W-:Y:S02]  /*2fb0*/  LOP3.LUT R10, R10, R5, RZ, 0x3c, !PT ;  /* 0x000000050a0a7212 */ /* 0x000fe400078e3cff */
[----:B--2---:R-:W-:-:S04]  /*2fc0*/  SEL R0, RZ, 0x1, P0 ;  /* 0x00000001ff007807 */ /* 0x004fc80000000000 */
[----:B------:R-:W-:Y:S01]  /*2fd0*/  LOP3.LUT R9, R9, R0, RZ, 0x3c, !PT ;  /* 0x0000000009097212 */ /* 0x000fe200078e3cff */
[----:B------:R-:W-:Y:S06]  /*2fe0*/  @P3 BRA `(.L_x_55) ;  /* 0xfffffffc002c3947 */ /* 0x000fec000383ffff */
[----:B------:R-:W-:Y:S01]  /*2ff0*/  ULEA UR5, UR6, UR37, 0x3 ;  /* 0x0000002506057291 */ /* 0x000fe2000f8e18ff */
[----:B------:R-:W-:-:S08]  /*3000*/  SHF.L.U32 R3, R12, 0x1f, RZ ;  /* 0x0000001f0c037819 */ /* 0x000fd000000006ff */
[----:B------:R-:W1:Y:S02]  /*3010*/  SYNCS.PHASECHK.TRANS64 P0, [UR5+0x140], R3 ;  /* 0x00014003ff0075a7 */ /* 0x000e640008001005 */
[----:B-1----:R-:W-:Y:S05]  /*3020*/  @P0 BRA `(.L_x_56) ;  /* 0x0000000000080947 */ /* 0x002fea0003800000 */
[----:B------:R-:W1:Y:S02]  /*3030*/  SYNCS.PHASECHK.TRANS64.TRYWAIT P0, [UR5+0x140], R3 ;  /* 0x00014003ff0075a7 */ /* 0x000e640008001105 */
[----:B-1----:R-:W-:Y:S05]  /*3040*/  @!P0 BRA `(.L_x_57) ;  /* 0x0000008c00588947 */ /* 0x002fea0003800000 */
.L_x_56:
[----:B------:R-:W-:-:S04]  /*3050*/  UIADD3 UR4, UPT, UPT, UR6, 0x1, URZ ;  /* 0x0000000106047890 */ /* 0x000fc8000fffe0ff */
[----:B------:R-:W-:-:S04]  /*3060*/  UISETP.NE.AND UP0, UPT, UR4, 0x2, UPT ;  /* 0x000000020400788c */ /* 0x000fc8000bf05270 */
[----:B------:R-:W-:Y:S02]  /*3070*/  USEL UR7, URZ, 0x1, UP0 ;  /* 0x00000001ff077887 */ /* 0x000fe40008000000 */
[----:B------:R-:W-:-:S04]  /*3080*/  USEL UR4, UR4, URZ, UP0 ;  /* 0x000000ff04047287 */ /* 0x000fc80008000000 */
[----:B------:R-:W-:Y:S01]  /*3090*/  ULEA UR4, UR4, UR37, 0x3 ;  /* 0x0000002504047291 */ /* 0x000fe2000f8e18ff */
[----:B-1----:R-:W-:-:S04]  /*30a0*/  LOP3.LUT R3, R12, UR7, RZ, 0x3c, !PT ;  /* 0x000000070c037c12 */ /* 0x002fc8000f8e3cff */
[----:B------:R-:W-:-:S04]  /*30b0*/  SHF.L.U32 R0, R3, 0x1f, RZ ;  /* 0x0000001f03007819 */ /* 0x000fc800000006ff */
[----:B------:R-:W1:Y:S02]  /*30c0*/  SYNCS.PHASECHK.TRANS64 P0, [UR4+0x140], R0 ;  /* 0x00014000ff0075a7 */ /* 0x000e640008001004 */
[----:B-1----:R-:W-:Y:S05]  /*30d0*/  @P0 EXIT ;  /* 0x000000000000094d */ /* 0x002fea0003800000 */
[----:B------:R-:W-:Y:S02]  /*30e0*/  SHF.L.U32 R3, R3, 0x1f, RZ ;  /* 0x0000001f03037819 */ /* 0x000fe400000006ff */
[----:B------:R-:W-:-:S07]  /*30f0*/  MOV R0, UR4 ;  /* 0x0000000400007c02 */ /* 0x000fce0008000f00 */
.L_x_58:
[----:B-1----:R1:W2:Y:S02]  /*3100*/  SYNCS.PHASECHK.TRANS64.TRYWAIT P0, [R0+URZ+0x140], R3 ;  /* 0x00014003000075a7 */ /* 0x0022a400080011ff */
[----:B--2---:R-:W-:Y:S05]  /*3110*/  @!P0 NANOSLEEP.SYNCS 0x989680 ;  /* 0x009896800000895d */ /* 0x004fea0003900000 */
[----:B------:R-:W2:Y:S02]  /*3120*/  @!P0 SYNCS.PHASECHK.TRANS64 P0, [R0+URZ+0x140], R3 ;  /* 0x00014003000085a7 */ /* 0x000ea400080010ff */
[----:B--2---:R-:W-:Y:S05]  /*3130*/  @P0 EXIT ;  /* 0x000000000000094d */ /* 0x004fea0003800000 */
[----:B------:R-:W-:Y:S05]  /*3140*/  BRA `(.L_x_58) ;  /* 0xfffffffc00ec7947 */ /* 0x000fea000383ffff */
.L_x_51:
[----:B------:R-:W-:-:S09]  /*3150*/  UISETP.NE.AND UP1, UPT, UR8, URZ, UPT ;  /* 0x000000ff0800728c */ /* 0x000fd2000bf25270 */
[----:B------:R-:W-:Y:S05]  /*3160*/  BRA.U UP1, `(.L_x_59) ;  /* 0x0000000d01187547 */ /* 0x000fea000b800000 */
[----:B------:R-:W-:Y:S01]  /*3170*/  UMOV UR4, 0x40 ;  /* 0x0000004000047882 */ /* 0x000fe20000000000 */
[----:B------:R-:W-:Y:S01]  /*3180*/  NOP ;  /* 0x0000000000007918 */ /* 0x000fe20000000000 */
[----:B------:R-:W-:Y:S01]  /*3190*/  ULEA UR4, UR37, UR4, 0x18 ;  /* 0x0000000425047291 */ /* 0x000fe2000f8ec0ff */
[----:B------:R-:W-:Y:S02]  /*31a0*/  UMOV UR5, 0x400 ;  /* 0x0000040000057882 */ /* 0x000fe40000000000 */
[----:B------:R-:W-:-:S06]  /*31b0*/  ULEA UR37, UR37, UR5, 0x18 ;  /* 0x0000000525257291 */ /* 0x000fcc000f8ec0ff */
[----:B------:R-:W1:Y:S02]  /*31c0*/  LDS.U8 R0, [UR4+0x1c] ;  /* 0x00001c04ff007984 */ /* 0x000e640008000000 */
[----:B-1----:R-:W-:-:S13]  /*31d0*/  ISETP.NE.AND P0, PT, R0, RZ, PT ;  /* 0x000000ff0000720c */ /* 0x002fda0003f05270 */
[----:B------:R-:W-:Y:S05]  /*31e0*/  @P0 BRA `(.L_x_60) ;  /* 0x0000000000580947 */ /* 0x000fea0003800000 */
[----:B------:R-:W-:-:S13]  /*31f0*/  ELECT P0, URZ, PT ;  /* 0x0000000000ff782f */ /* 0x000fda0003800000 */
[----:B------:R-:W-:Y:S05]  /*3200*/  @!P0 BRA `(.L_x_61) ;  /* 0x0000000000608947 */ /* 0x000fea0003800000 */
[----:B------:R-:W-:Y:S01]  /*3210*/  UMOV UR5, 0x10 ;  /* 0x0000001000057882 */ /* 0x000fe20000000000 */
[----:B------:R-:W-:Y:S01]  /*3220*/  HFMA2 R0, -RZ, RZ, 0, 5.9604644775390625e-08 ;  /* 0x00000001ff007431 */ /* 0x000fe200000001ff */
[----:B------:R-:W-:-:S03]  /*3230*/  MOV R2, 0xffff ;  /* 0x0000ffff00027802 */ /* 0x000fc60000000f00 */
[----:B------:R-:W-:Y:S04]  /*3240*/  DEPBAR.LE SB1, 0x36 ;  /* 0x00009d800000791a */ /* 0x000fe80000000000 */
[----:B------:R-:W1:Y:S02]  /*3250*/  UTCATOMSWS.FIND_AND_SET.ALIGN UP0, UR5, UR5 ;  /* 0x00000005000575e3 */ /* 0x000e640008000800 */
[----:B-1----:R-:W-:Y:S01]  /*3260*/  MOV R3, UR5 ;  /* 0x0000000500037c02 */ /* 0x002fe20008000f00 */
[----:B------:R-:W-:Y:S06]  /*3270*/  BRA.U UP0, `(.L_x_62) ;  /* 0x0000000100187547 */ /* 0x000fec000b800000 */
.L_x_63:
[----:B------:R-:W-:Y:S05]  /*3280*/  NANOSLEEP 0x64 ;  /* 0x000000640000795d */ /* 0x000fea0003800000 */
[----:B------:R-:W-:-:S05]  /*3290*/  UMOV UR5, 0x10 ;  /* 0x0000001000057882 */ /* 0x000fca0000000000 */
[----:B------:R-:W-:Y:S04]  /*32a0*/  DEPBAR.LE SB1, 0x36 ;  /* 0x00009d800000791a */ /* 0x000fe80000000000 */
[----:B------:R-:W1:Y:S02]  /*32b0*/  UTCATOMSWS.FIND_AND_SET.ALIGN UP0, UR5, UR5 ;  /* 0x00000005000575e3 */ /* 0x000e640008000800 */
[----:B-1----:R-:W-:Y:S01]  /*32c0*/  MOV R3, UR5 ;  /* 0x0000000500037c02 */ /* 0x002fe20008000f00 */
[----:B------:R-:W-:Y:S05]  /*32d0*/  BRA.U !UP0, `(.L_x_63) ;  /* 0xfffffffd08e87547 */ /* 0x000fea000b83ffff */
.L_x_62:
[-C--:B------:R-:W-:Y:S02]  /*32e0*/  SHF.L.U32 R2, R2, R3.reuse, RZ ;  /* 0x0000000302027219 */ /* 0x080fe400000006ff */
[----:B------:R-:W-:Y:S01]  /*32f0*/  SHF.L.U32 R0, R0, R3, RZ ;  /* 0x0000000300007219 */ /* 0x000fe200000006ff */
[----:B------:R-:W-:Y:S02]  /*3300*/  IMAD.SHL.U32 R3, R3, 0x20, RZ ;  /* 0x0000002003037824 */ /* 0x000fe400078e00ff */
[----:B------:R1:W-:Y:S04]  /*3310*/  ATOMS.OR RZ, [UR4+0x14], R2 ;  /* 0x00001402ffff798c */ /* 0x0003e8000b000004 */
[----:B------:R1:W-:Y:S04]  /*3320*/  ATOMS.OR RZ, [UR4+0x18], R0 ;  /* 0x00001800ffff798c */ /* 0x0003e8000b000004 */
[----:B------:R1:W-:Y:S01]  /*3330*/  STS [UR37+0x1c0], R3 ;  /* 0x0001c003ff007988 */ /* 0x0003e20008000825 */
[----:B------:R-:W-:Y:S05]  /*3340*/  BRA `(.L_x_61) ;  /* 0x0000000000107947 */ /* 0x000fea0003800000 */
.L_x_60:
[----:B------:R-:W-:Y:S02]  /*3350*/  MOV R0, 0xffffffff ;  /* 0xffffffff00007802 */ /* 0x000fe40000000f00 */
[----:B------:R-:W-:-:S03]  /*3360*/  MOV R2, 0x3390 ;  /* 0x0000339000027802 */ /* 0x000fc60000000f00 */
[----:B------:R1:W-:Y:S04]  /*3370*/  STS [UR37+0x1c0], R0 ;  /* 0x0001c000ff007988 */ /* 0x0003e80008000825 */
[----:B-1-3-5:R-:W-:Y:S05]  /*3380*/  CALL.REL.NOINC `($__internal_1_$__cuda_sm10x_tcgen05_guardrail_trap_phase_invalid_during_alloc) ;  /* 0x00000090006c7944 */ /* 0x02afea0003c00000 */
.L_x_61:
[----:B------:R-:W-:Y:S05]  /*3390*/  WARPSYNC.ALL ;  /* 0x0000000000007948 */ /* 0x000fea0003800000 */
[----:B------:R-:W2:Y:S01]  /*33a0*/  S2UR UR6, SR_CgaCtaId ;  /* 0x00000000000679c3 */ /* 0x000ea20000008800 */
[----:B------:R-:W-:Y:S01]  /*33b0*/  UMOV UR4, 0x400 ;  /* 0x0000040000047882 */ /* 0x000fe20000000000 */
[----:B------:R-:W-:-:S06]  /*33c0*/  NOP ;  /* 0x0000000000007918 */ /* 0x000fcc0000000000 */
[----:B------:R-:W-:Y:S06]  /*33d0*/  BAR.ARV 0x6, 0xa0 ;  /* 0x0182800000007b1d */ /* 0x000fec0000002000 */
[----:B------:R-:W4:Y:S01]  /*33e0*/  LDCU UR7, c[0x0][0x38c] ;  /* 0x00007180ff0777ac */ /* 0x000f220008000800 */
[----:B------:R-:W-:Y:S01]  /*33f0*/  IMAD.MOV.U32 R11, RZ, RZ, 0x1 ;  /* 0x00000001ff0b7424 */ /* 0x000fe200078e00ff */
[----:B------:R-:W-:Y:S01]  /*3400*/  CS2R R8, SRZ ;  /* 0x0000000000087805 */ /* 0x000fe2000001ff00 */
[----:B------:R-:W-:Y:S01]  /*3410*/  IMAD.MOV.U32 R10, RZ, RZ, RZ ;  /* 0x000000ffff0a7224 */ /* 0x000fe200078e00ff */
[----:B------:R-:W-:Y:S01]  /*3420*/  UMOV UR17, URZ ;  /* 0x000000ff00117c82 */ /* 0x000fe20008000000 */
[----:B------:R-:W-:Y:S01]  /*3430*/  UMOV UR16, URZ ;  /* 0x000000ff00107c82 */ /* 0x000fe20008000000 */
[----:B------:R-:W-:Y:S01]  /*3440*/  UMOV UR20, 0x0 ;  /* 0x0000000000147882 */ /* 0x000fe20000000000 */
[----:B------:R-:W-:Y:S01]  /*3450*/  UMOV UR21, 0x84084a0 ;  /* 0x084084a000157882 */ /* 0x000fe20000000000 */
[----:B--2---:R-:W-:Y:S01]  /*3460*/  ULEA UR6, UR6, UR4, 0x18 ;  /* 0x0000000406067291 */ /* 0x004fe2000f8ec0ff */
[----:B------:R-:W2:Y:S03]  /*3470*/  LDCU UR4, c[0x0][0x38c] ;  /* 0x00007180ff0477ac */ /* 0x000ea60008000800 */
[----:B------:R-:W-:-:S02]  /*3480*/  UIADD3 UR11, UPT, UPT, UR6, 0x1a400, URZ ;  /* 0x0001a400060b7890 */ /* 0x000fc4000fffe0ff */
[----:B----4-:R-:W-:-:S03]  /*3490*/  UIADD3 UR7, UPT, UPT, UR7, 0x1f, URZ ;  /* 0x0000001f07077890 */ /* 0x010fc6000fffe0ff */
[----:B-1----:R-:W1:Y:S01]  /*34a0*/  LDS R0, [UR6+0x1c0] ;  /* 0x0001c006ff007984 */ /* 0x002e620008000800 */
[----:B------:R-:W-:Y:S02]  /*34b0*/  UIADD3 UR18, UPT, UPT, UR6, 0xc400, URZ ;  /* 0x0000c40006127890 */ /* 0x000fe4000fffe0ff */
[----:B------:R-:W-:Y:S02]  /*34c0*/  USHF.R.S32.HI UR5, URZ, 0x1f, UR7 ;  /* 0x0000001fff057899 */ /* 0x000fe40008011407 */
[----:B------:R-:W-:Y:S02]  /*34d0*/  USHF.R.U32.HI UR11, URZ, 0x4, UR11 ;  /* 0x00000004ff0b7899 */ /* 0x000fe4000801160b */
[----:B------:R-:W-:Y:S02]  /*34e0*/  ULEA.HI UR5, UR5, UR7, URZ, 0x5 ;  /* 0x0000000705057291 */ /* 0x000fe4000f8f28ff */
[----:B------:R-:W-:Y:S02]  /*34f0*/  USHF.R.U32.HI UR18, URZ, 0x4, UR18 ;  /* 0x00000004ff127899 */ /* 0x000fe40008011612 */
[----:B------:R-:W-:-:S02]  /*3500*/  USHF.R.S32.HI UR5, URZ, 0x5, UR5 ;  /* 0x00000005ff057899 */ /* 0x000fc40008011405 */
[----:B------:R-:W-:Y:S02]  /*3510*/  ULOP3.LUT UR11, UR11, 0x3fff, URZ, 0xc0, !UPT ;  /* 0x00003fff0b0b7892 */ /* 0x000fe4000f8ec0ff */
[----:B------:R-:W-:Y:S02]  /*3520*/  UISETP.LT.AND UP0, UPT, UR5, 0x1, UPT ;  /* 0x000000010500788c */ /* 0x000fe4000bf01270 */
[----:B------:R-:W-:Y:S02]  /*3530*/  ULOP3.LUT UR18, UR18, 0x3fff, URZ, 0xc0, !UPT ;  /* 0x00003fff12127892 */ /* 0x000fe4000f8ec0ff */
[----:B------:R-:W-:Y:S02]  /*3540*/  USEL UR10, UR5, 0x1, !UP0 ;  /* 0x00000001050a7887 */ /* 0x000fe4000c000000 */
[----:B------:R-:W-:Y:S02]  /*3550*/  ULOP3.LUT UR11, UR11, 0x10000, URZ, 0xfc, !UPT ;  /* 0x000100000b0b7892 */ /* 0x000fe4000f8efcff */
[----:B------:R-:W-:-:S02]  /*3560*/  UIADD3 UR10, UPT, UPT, -UR10, URZ, URZ ;  /* 0x000000ff0a0a7290 */ /* 0x000fc4000fffe1ff */
[----:B--2---:R-:W-:Y:S01]  /*3570*/  UISETP.GE.AND UP3, UPT, UR4, 0x1, UPT ;  /* 0x000000010400788c */ /* 0x004fe2000bf66270 */
[----:B-1----:R-:W-:-:S15]  /*3580*/  R2UR UR19, R0 ;  /* 0x00000000001372ca */ /* 0x002fde00000e0000 */
.L_x_70:
[----:B------:R-:W-:Y:S02]  /*3590*/  LEA R0, R10, UR6, 0x3 ;  /* 0x000000060a007c11 */ /* 0x000fe4000f8e18ff */
[----:B------:R-:W-:Y:S02]  /*35a0*/  SHF.L.U32 R5, R9, 0x1f, RZ ;  /* 0x0000001f09057819 */ /* 0x000fe400000006ff */
[----:B------:R-:W-:Y:S01]  /*35b0*/  PLOP3.LUT P0, PT, PT, PT, UP3, 0x80, 0x8 ;  /* 0x000000000008781c */ /* 0x000fe20003f0f038 */
[----:B------:R-:W-:Y:S01]  /*35c0*/  VIADD R3, R0, 0x140 ;  /* 0x0000014000037836 */ /* 0x000fe20000000000 */
[----:B-1----:R-:W1:Y:S02]  /*35d0*/  SYNCS.PHASECHK.TRANS64.TRYWAIT P1, [R0+URZ+0x130], R5 ;  /* 0x00013005000075a7 */ /* 0x002e6400080211ff */
[----:B-1--4-:R-:W-:Y:S09]  /*35e0*/  @!P1 BRA `(.L_x_64) ;  /* 0x0000008800089947 */ /* 0x012ff20003800000 */
.L_x_169:
[----:B------:R-:W-:Y:S01]  /*35f0*/  LEA R4, R10, UR6, 0x4 ;  /* 0x000000060a047c11 */ /* 0x000fe2000f8e20ff */
[----:B------:R-:W-:Y:S01]  /*3600*/  @UP3 ULEA UR4, UR16, UR6, 0x3 ;  /* 0x0000000610043291 */ /* 0x000fe2000f8e18ff */
[----:B------:R-:W-:Y:S01]  /*3610*/  PLOP3.LUT P2, PT, PT, PT, PT, 0x80, 0x8 ;  /* 0x000000000008781c */ /* 0x000fe20003f4f070 */
[----:B------:R-:W-:Y:S01]  /*3620*/  ULEA UR9, UR17, UR6, 0x3 ;  /* 0x0000000611097291 */ /* 0x000fe2000f8e18ff */
[----:B------:R-:W-:Y:S02]  /*3630*/  PRMT R3, RZ, 0x654, R3 ;  /* 0x00000654ff037816 */ /* 0x000fe40000000003 */
[----:B-1----:R-:W1:Y:S01]  /*3640*/  LDS.128 R4, [R4+0x1a0] ;  /* 0x0001a00004047984 */ /* 0x002e620000000c00 */
[----:B------:R-:W-:Y:S02]  /*3650*/  @P0 SHF.L.U32 R2, R8, 0x1f, RZ ;  /* 0x0000001f08020819 */ /* 0x000fe400000006ff */
[----:B------:R-:W-:Y:S01]  /*3660*/  SHF.L.U32 R0, R11, 0x1f, RZ ;  /* 0x0000001f0b007819 */ /* 0x000fe200000006ff */
[----:B------:R-:W-:Y:S01]  /*3670*/  @!PT LDS RZ, [RZ] ;  /* 0x00000000fffff984 */ /* 0x000fe20000000800 */
[----:B------:R-:W-:Y:S01]  /*3680*/  @!PT LDS RZ, [RZ] ;  /* 0x00000000fffff984 */ /* 0x000fe20000000800 */
[----:B------:R-:W-:Y:S01]  /*3690*/  @!PT LDS RZ, [RZ] ;  /* 0x00000000fffff984 */ /* 0x000fe20000000800 */
[----:B------:R-:W-:Y:S01]  /*36a0*/  @!PT LDS RZ, [RZ] ;  /* 0x00000000fffff984 */ /* 0x000fe20000000800 */
[----:B------:R2:W-:Y:S06]  /*36b0*/  MEMBAR.ALL.CTA ;  /* 0x0000000000007992 */ /* 0x0005ec0000008000 */
[----:B--2---:R-:W2:Y:S02]  /*36c0*/  FENCE.VIEW.ASYNC.S ;  /* 0x00000000000073c6 */ /* 0x004ea40000000000 */
[----:B--2---:R2:W-:Y:S01]  /*36d0*/  SYNCS.ARRIVE.TRANS64.RED.A1T0 RZ, [R3+URZ], RZ ;  /* 0x000000ff03ff79a7 */ /* 0x0045e200081004ff */
[----:B------:R2:W4:Y:S01]  /*36e0*/  @P0 SYNCS.PHASECHK.TRANS64.TRYWAIT P2, [UR4], R2 ;  /* 0x00000002ff0005a7 */ /* 0x0005220008041104 */
[----:B-1----:R-:W-:Y:S01]  /*36f0*/  LOP3.LUT P1, RZ, R6, 0x1, RZ, 0xc0, !PT ;  /* 0x0000000106ff7812 */ /* 0x002fe2000782c0ff */
[----:B------:R-:W1:Y:S02]  /*3700*/  SYNCS.PHASECHK.TRANS64.TRYWAIT P0, [UR9+0x160], R0 ;  /* 0x00016000ff0075a7 */ /* 0x000e640008001109 */
[----:B-12-4-:R-:W-:Y:S10]  /*3710*/  @!P0 BRA `(.L_x_65) ;  /* 0x0000008400d08947 */ /* 0x016ff40003800000 */
.L_x_171:
[----:B------:R-:W-:Y:S01]  /*3720*/  IADD3 R10, PT, PT, R10, 0x1, RZ ;  /* 0x000000010a0a7810 */ /* 0x000fe20007ffe0ff */
[----:B------:R-:W-:Y:S06]  /*3730*/  BRA.U !UP3, `(.L_x_66) ;  /* 0x000000010b8c7547 */ /* 0x000fec000b800000 */
[----:B------:R-:W-:Y:S02]  /*3740*/  ULEA UR8, UR17, UR19, 0x8 ;  /* 0x0000001311087291 */ /* 0x000fe4000f8e40ff */
[----:B------:R-:W-:Y:S01]  /*3750*/  UPLOP3.LUT UP4, UPT, UPT, UPT, UPT, 0x40, 0x4 ;  /* 0x000000000004789c */ /* 0x000fe20003f8e870 */
[----:B------:R-:W-:Y:S01]  /*3760*/  UMOV UR15, UR10 ;  /* 0x0000000a000f7c82 */ /* 0x000fe20008000000 */
[----:B------:R-:W-:Y:S01]  /*3770*/  UMOV UR14, UR5 ;  /* 0x00000005000e7c82 */ /* 0x000fe20008000000 */
[----:B------:R-:W-:-:S08]  /*3780*/  UMOV UR13, UR16 ;  /* 0x00000010000d7c82 */ /* 0x000fd00008000000 */
.L_x_69:
[----:B------:R-:W-:Y:S02]  /*3790*/  UIADD3 UR15, UPT, UPT, UR15, 0x1, URZ ;  /* 0x000000010f0f7890 */ /* 0x000fe4000fffe0ff */
[----:B--2---:R-:W-:Y:S02]  /*37a0*/  ULEA UR7, UR13, UR6, 0x3 ;  /* 0x000000060d077291 */ /* 0x004fe4000f8e18ff */
[----:B------:R-:W-:Y:S01]  /*37b0*/  UISETP.NE.AND UP0, UPT, UR15, URZ, UPT ;  /* 0x000000ff0f00728c */ /* 0x000fe2000bf05270 */
[----:B----4-:R-:W-:Y:S10]  /*37c0*/  @P2 BRA `(.L_x_67) ;  /* 0x00000000000c2947 */ /* 0x010ff40003800000 */
[----:B-1----:R-:W-:Y:S04]  /*37d0*/  SHF.L.U32 R3, R8, 0x1f, RZ ;  /* 0x0000001f08037819 */ /* 0x002fe800000006ff */
[----:B------:R-:W1:Y:S02]  /*37e0*/  SYNCS.PHASECHK.TRANS64.TRYWAIT P0, [UR7], R3 ;  /* 0x00000003ff0075a7 */ /* 0x000e640008001107 */
[----:B-1----:R-:W-:Y:S05]  /*37f0*/  @!P0 BRA `(.L_x_68) ;  /* 0x0000008400b08947 */ /* 0x002fea0003800000 */
.L_x_67:
[----:B------:R-:W-:Y:S01]  /*3800*/  UISETP.NE.AND UP1, UPT, UR14, 0x1, UPT ;  /* 0x000000010e00788c */ /* 0x000fe2000bf25270 */
[----:B------:R-:W-:Y:S01]  /*3810*/  PLOP3.LUT P2, PT, PT, PT, PT, 0x80, 0x8 ;  /* 0x000000000008781c */ /* 0x000fe20003f4f070 */
[----:B------:R-:W-:Y:S02]  /*3820*/  UIADD3 UR16, UPT, UPT, UR13, 0x1, URZ ;  /* 0x000000010d107890 */ /* 0x000fe4000fffe0ff */
[----:B------:R-:W-:Y:S02]  /*3830*/  ULEA UR22, UR13, UR11, 0x9 ;  /* 0x0000000b0d167291 */ /* 0x000fe4000f8e48ff */
[----:B------:R-:W-:Y:S01]  /*3840*/  UISETP.NE.AND UP2, UPT, UR16, 0xe, UPT ;  /* 0x0000000e1000788c */ /* 0x000fe2000bf45270 */
[----:B------:R-:W-:Y:S01]  /*3850*/  PLOP3.LUT P0, PT, PT, PT, UP1, 0x80, 0x8 ;  /* 0x000000000008781c */ /* 0x000fe20003f0f018 */
[----:B------:R-:W-:Y:S02]  /*3860*/  UIADD3 UR7, UPT, UPT, UR7, 0x70, URZ ;  /* 0x0000007007077890 */ /* 0x000fe4000fffe0ff */
[----:B------:R-:W-:Y:S02]  /*3870*/  USEL UR12, URZ, 0x1, UP2 ;  /* 0x00000001ff0c7887 */ /* 0x000fe40009000000 */
[----:B------:R-:W-:Y:S01]  /*3880*/  USEL UR16, UR16, URZ, UP2 ;  /* 0x000000ff10107287 */ /* 0x000fe20009000000 */
[----:B------:R-:W-:Y:S01]  /*3890*/  UMOV UR23, 0xc0004010 ;  /* 0xc000401000177882 */ /* 0x000fe20000000000 */
[----:B------:R-:W-:Y:S02]  /*38a0*/  UMOV UR25, 0x40004040 ;  /* 0x4000404000197882 */ /* 0x000fe40000000000 */
[----:B------:R-:W-:Y:S01]  /*38b0*/  @UP1 ULEA UR4, UR16, UR6, 0x3 ;  /* 0x0000000610041291 */ /* 0x000fe2000f8e18ff */
[----:B------:R-:W-:Y:S01]  /*38c0*/  LOP3.LUT R8, R8, UR12, RZ, 0x3c, !PT ;  /* 0x0000000c08087c12 */ /* 0x000fe2000f8e3cff */
[----:B------:R-:W-:Y:S03]  /*38d0*/  UIADD3 UR14, UPT, UPT, UR14, -0x1, URZ ;  /* 0xffffffff0e0e7890 */ /* 0x000fe6000fffe0ff */
[----:B-1----:R-:W-:Y:S04]  /*38e0*/  @P0 SHF.L.U32 R0, R8, 0x1f, RZ ;  /* 0x0000001f08000819 */ /* 0x002fe800000006ff */
[----:B------:R2:W4:Y:S01]  /*38f0*/  @P0 SYNCS.PHASECHK.TRANS64.TRYWAIT P2, [UR4], R0 ;  /* 0x00000000ff0005a7 */ /* 0x0005220008041104 */
[----:B------:R-:W-:Y:S03]  /*3900*/  USHF.L.U32 UR4, UR13, 0x8, URZ ;  /* 0x000000080d047899 */ /* 0x000fe600080006ff */
[----:B------:R-:W-:Y:S01]  /*3910*/  UMOV UR13, UR16 ;  /* 0x00000010000d7c82 */ /* 0x000fe20008000000 */
[----:B------:R-:W-:Y:S09]  /*3920*/  UIADD3 UR24, UPT, UPT, UR18, UR4, URZ ;  /* 0x0000000412187290 */ /* 0x000ff2000fffe0ff */
[----:B------:R2:W-:Y:S01]  /*3930*/  UTCIMMA gdesc[UR24], gdesc[UR22], tmem[UR8], tmem[UR20], idesc[UR21], UP4 ;  /* 0x00ff1416180075ea */ /* 0x0005e2000a000108 */
[----:B------:R-:W-:Y:S01]  /*3940*/  UPLOP3.LUT UP4, UPT, UPT, UPT, UPT, 0x80, 0x8 ;  /* 0x000000000008789c */ /* 0x000fe20003f8f070 */
[----:B------:R2:W-:Y:S01]  /*3950*/  UTCBAR [UR7], URZ ;  /* 0x000000ff070073e9 */ /* 0x0005e200080000ff */
[----:B------:R-:W-:Y:S09]  /*3960*/  BRA.U UP0, `(.L_x_69) ;  /* 0xfffffffd00887547 */ /* 0x000ff2000b83ffff */
.L_x_66:
[----:B------:R-:W-:Y:S01]  /*3970*/  UIADD3 UR17, UPT, UPT, UR17, 0x1, URZ ;  /* 0x0000000111117890 */ /* 0x000fe2000fffe0ff */
[C---:B------:R-:W-:Y:S01]  /*3980*/  ISETP.NE.AND P0, PT, R10.reuse, 0x2, PT ;  /* 0x000000020a00780c */ /* 0x040fe20003f05270 */
[----:B------:R-:W-:Y:S02]  /*3990*/  UIADD3 UR9, UPT, UPT, UR9, 0x150, URZ ;  /* 0x0000015009097890 */ /* 0x000fe4000fffe0ff */
[----:B------:R-:W-:Y:S01]  /*39a0*/  UISETP.NE.AND UP0, UPT, UR17, 0x2, UPT ;  /* 0x000000021100788c */ /* 0x000fe2000bf05270 */
[----:B-12---:R-:W-:Y:S02]  /*39b0*/  SEL R0, RZ, 0x1, P0 ;  /* 0x00000001ff007807 */ /* 0x006fe40000000000 */
[----:B------:R-:W-:Y:S01]  /*39c0*/  SEL R10, R10, RZ, P0 ;  /* 0x000000ff0a0a7207 */ /* 0x000fe20000000000 */
[----:B------:R-:W-:Y:S01]  /*39d0*/  USEL UR4, URZ, 0x1, UP0 ;  /* 0x00000001ff047887 */ /* 0x000fe20008000000 */
[----:B------:R-:W-:Y:S01]  /*39e0*/  LOP3.LUT R9, R9, R0, RZ, 0x3c, !PT ;  /* 0x0000000009097212 */ /* 0x000fe200078e3cff */
[----:B------:R-:W-:Y:S01]  /*39f0*/  USEL UR17, UR17, URZ, UP0 ;  /* 0x000000ff11117287 */ /* 0x000fe20008000000 */
[----:B------:R1:W-:Y:S03]  /*3a00*/  UTCBAR [UR9], URZ ;  /* 0x000000ff090073e9 */ /* 0x0003e600080000ff */
[----:B------:R-:W-:Y:S01]  /*3a10*/  LOP3.LUT R11, R11, UR4, RZ, 0x3c, !PT ;  /* 0x000000040b0b7c12 */ /* 0x000fe2000f8e3cff */
[----:B------:R-:W-:Y:S07]  /*3a20*/  @P1 BRA `(.L_x_70) ;  /* 0xfffffff800d81947 */ /* 0x000fee000383ffff */
[----:B------:R-:W2:Y:S01]  /*3a30*/  S2UR UR4, SR_CgaCtaId ;  /* 0x00000000000479c3 */ /* 0x000ea20000008800 */
[----:B------:R-:W-:Y:S01]  /*3a40*/  ELECT P0, URZ, PT ;  /* 0x0000000000ff782f */ /* 0x000fe20003800000 */
[----:B------:R-:W-:Y:S01]  /*3a50*/  IMAD.MOV.U32 R0, RZ, RZ, 0x1 ;  /* 0x00000001ff007424 */ /* 0x000fe200078e00ff */
[----:B------:R-:W-:Y:S01]  /*3a60*/  UIADD3 UR6, UPT, UPT, UR6, 0x160, URZ ;  /* 0x0000016006067890 */ /* 0x000fe2000fffe0ff */
[----:B------:R-:W-:Y:S01]  /*3a70*/  SHF.L.U32 R3, R11, 0x1f, RZ ;  /* 0x0000001f0b037819 */ /* 0x000fe200000006ff */
[----:B------:R-:W-:-:S03]  /*3a80*/  UMOV UR5, 0x40 ;  /* 0x0000004000057882 */ /* 0x000fc60000000000 */
[----:B------:R-:W-:Y:S01]  /*3a90*/  UVIRTCOUNT.DEALLOC.SMPOOL 0x80 ;  /* 0x000000800000784c */ /* 0x000fe20000000000 */
[----:B--2---:R-:W-:Y:S02]  /*3aa0*/  ULEA UR4, UR4, UR5, 0x18 ;  /* 0x0000000504047291 */ /* 0x004fe4000f8ec0ff */
[----:B------:R-:W-:-:S07]  /*3ab0*/  ULEA UR5, UR17, UR6, 0x3 ;  /* 0x0000000611057291 */ /* 0x000fce000f8e18ff */
[----:B------:R2:W-:Y:S02]  /*3ac0*/  @P0 STS.U8 [UR4+0x1c], R0 ;  /* 0x00001c00ff000988 */ /* 0x0005e40008000004 */
[----:B------:R-:W3:Y:S02]  /*3ad0*/  SYNCS.PHASECHK.TRANS64.TRYWAIT P0, [UR5], R3 ;  /* 0x00000003ff0075a7 */ /* 0x000ee40008001105 */
[----:B--23--:R-:W-:Y:S05]  /*3ae0*/  @!P0 BRA `(.L_x_71) ;  /* 0x00000084000c8947 */ /* 0x00cfea0003800000 */
.L_x_174:
[----:B------:R-:W-:-:S04]  /*3af0*/  UIADD3 UR7, UPT, UPT, UR17, 0x1, URZ ;  /* 0x0000000111077890 */ /* 0x000fc8000fffe0ff */
[----:B------:R-:W-:-:S04]  /*3b00*/  UISETP.NE.AND UP0, UPT, UR7, 0x2, UPT ;  /* 0x000000020700788c */ /* 0x000fc8000bf05270 */
[----:B------:R-:W-:Y:S02]  /*3b10*/  USEL UR5, URZ, 0x1, UP0 ;  /* 0x00000001ff057887 */ /* 0x000fe40008000000 */
[----:B------:R-:W-:-:S04]  /*3b20*/  USEL UR7, UR7, URZ, UP0 ;  /* 0x000000ff07077287 */ /* 0x000fc80008000000 */
[----:B------:R-:W-:Y:S01]  /*3b30*/  ULEA UR7, UR7, UR6, 0x3 ;  /* 0x0000000607077291 */ /* 0x000fe2000f8e18ff */
[----:B--2---:R-:W-:-:S04]  /*3b40*/  LOP3.LUT R3, R11, UR5, RZ, 0x3c, !PT ;  /* 0x000000050b037c12 */ /* 0x004fc8000f8e3cff */
[----:B------:R-:W-:-:S04]  /*3b50*/  SHF.L.U32 R3, R3, 0x1f, RZ ;  /* 0x0000001f03037819 */ /* 0x000fc800000006ff */
[----:B------:R-:W2:Y:S02]  /*3b60*/  SYNCS.PHASECHK.TRANS64.TRYWAIT P0, [UR7], R3 ;  /* 0x00000003ff0075a7 */ /* 0x000ea40008001107 */
[----:B--2---:R-:W-:Y:S05]  /*3b70*/  @!P0 BRA `(.L_x_72) ;  /* 0x0000008400008947 */ /* 0x004fea0003800000 */
.L_x_176:
[----:B------:R-:W-:Y:S01]  /*3b80*/  NOP ;  /* 0x0000000000007918 */ /* 0x000fe20000000000 */
[----:B--2---:R-:W2:Y:S01]  /*3b90*/  LDS R0, [UR4+0x14] ;  /* 0x00001404ff007984 */ /* 0x004ea20008000800 */
[----:B------:R-:W-:Y:S01]  /*3ba0*/  ULOP3.LUT UR6, UR19, 0xffff, URZ, 0xc0, !UPT ;  /* 0x0000ffff13067892 */ /* 0x000fe2000f8ec0ff */
[----:B------:R-:W-:Y:S01]  /*3bb0*/  UMOV UR8, 0xffff ;  /* 0x0000ffff00087882 */ /* 0x000fe20000000000 */
[----:B------:R-:W-:Y:S02]  /*3bc0*/  UMOV UR5, 0x1 ;  /* 0x0000000100057882 */ /* 0x000fe40000000000 */
[----:B------:R-:W-:-:S04]  /*3bd0*/  USHF.R.U32.HI UR6, URZ, 0x5, UR6 ;  /* 0x00000005ff067899 */ /* 0x000fc80008011606 */
[----:B------:R-:W-:Y:S02]  /*3be0*/  USHF.L.U32 UR8, UR8, UR6, URZ ;  /* 0x0000000608087299 */ /* 0x000fe400080006ff */
[----:B------:R-:W-:-:S04]  /*3bf0*/  USHF.L.U32 UR5, UR5, UR6, URZ ;  /* 0x0000000605057299 */ /* 0x000fc800080006ff */
[----:B--2---:R-:W-:-:S04]  /*3c00*/  LOP3.LUT R0, R0, UR8, RZ, 0xc0, !PT ;  /* 0x0000000800007c12 */ /* 0x004fc8000f8ec0ff */
[----:B------:R-:W-:-:S13]  /*3c10*/  ISETP.NE.AND P0, PT, R0, UR8, PT ;  /* 0x0000000800007c0c */ /* 0x000fda000bf05270 */
[----:B------:R-:W-:Y:S05]  /*3c20*/  @P0 BRA `(.L_x_73) ;  /* 0x0000000000580947 */ /* 0x000fea0003800000 */
[----:B------:R-:W2:Y:S02]  /*3c30*/  LDS R0, [UR4+0x18] ;  /* 0x00001804ff007984 */ /* 0x000ea40008000800 */
[----:B--2---:R-:W-:-:S04]  /*3c40*/  LOP3.LUT R0, R0, UR5, RZ, 0xc0, !PT ;  /* 0x0000000500007c12 */ /* 0x004fc8000f8ec0ff */
[----:B------:R-:W-:-:S13]  /*3c50*/  ISETP.NE.AND P0, PT, R0, UR5, PT ;  /* 0x0000000500007c0c */ /* 0x000fda000bf05270 */
[----:B------:R-:W-:Y:S05]  /*3c60*/  @P0 BRA `(.L_x_74) ;  /* 0x00000000003c0947 */ /* 0x000fea0003800000 */
[----:B------:R-:W2:Y:S01]  /*3c70*/  S2R R2, SR_LANEID ;  /* 0x0000000000027919 */ /* 0x000ea20000000000 */
[----:B------:R-:W-:Y:S01]  /*3c80*/  ULOP3.LUT UR8, URZ, UR8, URZ, 0x33, !UPT ;  /* 0x00000008ff087292 */ /* 0x000fe2000f8e33ff */
[----:B------:R-:W-:Y:S01]  /*3c90*/  LOP3.LUT R4, RZ, UR5, RZ, 0x33, !PT ;  /* 0x00000005ff047c12 */ /* 0x000fe2000f8e33ff */
[----:B------:R-:W-:Y:S02]  /*3ca0*/  VOTEU.ANY UR7, UPT, PT ;  /* 0x0000000000077886 */ /* 0x000fe400038e0100 */
[----:B------:R-:W-:Y:S01]  /*3cb0*/  UFLO.U32 UR7, UR7 ;  /* 0x00000007000772bd */ /* 0x000fe200080e0000 */
[----:B------:R-:W3:Y:S01]  /*3cc0*/  REDUX UR5, R4 ;  /* 0x00000000040573c4 */ /* 0x000ee20000000000 */
[----:B------:R-:W-:-:S06]  /*3cd0*/  IMAD.U32 R0, RZ, RZ, UR8 ;  /* 0x00000008ff007e24 */ /* 0x000fcc000f8e00ff */
[----:B------:R1:W-:Y:S01]  /*3ce0*/  UTCATOMSWS.AND URZ, UR8 ;  /* 0x0000000800ff79e3 */ /* 0x0003e20008000000 */
[----:B------:R-:W4:Y:S01]  /*3cf0*/  REDUX UR6, R0 ;  /* 0x00000000000673c4 */ /* 0x000f220000000000 */
[----:B--2---:R-:W-:Y:S01]  /*3d00*/  ISETP.EQ.U32.AND P0, PT, R2, UR7, PT ;  /* 0x0000000702007c0c */ /* 0x004fe2000bf02070 */
[----:B---3--:R-:W-:Y:S01]  /*3d10*/  IMAD.U32 R2, RZ, RZ, UR5 ;  /* 0x00000005ff027e24 */ /* 0x008fe2000f8e00ff */
[----:B----4-:R-:W-:-:S11]  /*3d20*/  MOV R3, UR6 ;  /* 0x0000000600037c02 */ /* 0x010fd60008000f00 */
[----:B------:R1:W-:Y:S04]  /*3d30*/  @P0 ATOMS.AND RZ, [UR4+0x14], R3 ;  /* 0x00001403ffff098c */ /* 0x0003e8000a800004 */
[----:B------:R1:W-:Y:S01]  /*3d40*/  @P0 ATOMS.AND RZ, [UR4+0x18], R2 ;  /* 0x00001802ffff098c */ /* 0x0003e2000a800004 */
[----:B------:R-:W-:Y:S05]  /*3d50*/  BRA `(.L_x_75) ;  /* 0x0000000000147947 */ /* 0x000fea0003800000 */
.L_x_74:
[----:B------:R-:W-:Y:S02]  /*3d60*/  MOV R2, 0x3d80 ;  /* 0x00003d8000027802 */ /* 0x000fe40000000f00 */
[----:B-1--45:R-:W-:Y:S05]  /*3d70*/  CALL.REL.NOINC `($__internal_0_$__cuda_sm10x_tcgen05_guardrail_trap_col_being_dealloced_not_returned_by_alloc) ;  /* 0x0000008400e47944 */ /* 0x032fea0003c00000 */
[----:B------:R-:W-:Y:S05]  /*3d80*/  BRA `(.L_x_75) ;  /* 0x0000000000087947 */ /* 0x000fea0003800000 */
.L_x_73:
[----:B------:R-:W-:Y:S02]  /*3d90*/  MOV R2, 0x3db0 ;  /* 0x00003db000027802 */ /* 0x000fe40000000f00 */
[----:B-1--45:R-:W-:Y:S05]  /*3da0*/  CALL.REL.NOINC `($__internal_2_$__cuda_sm10x_tcgen05_guardrail_trap_unallocated_columns_being_dealloced) ;  /* 0x0000008400f07944 */ /* 0x032fea0003c00000 */
.L_x_75:
[----:B------:R-:W-:Y:S01]  /*3db0*/  NOP ;  /* 0x0000000000007918 */ /* 0x000fe20000000000 */
[----:B-1----:R-:W-:Y:S05]  /*3dc0*/  EXIT ;  /* 0x000000000000794d */ /* 0x002fea0003800000 */
.L_x_59:
[----:B------:R-:W-:-:S09]  /*3dd0*/  UISETP.NE.OR UP2, UPT, UR8, 0x3, !UP2 ;  /* 0x000000030800788c */ /* 0x000fd2000d745670 */
[----:B------:R-:W-:Y:S05]  /*3de0*/  BRA.U UP2, `(.L_x_76) ;  /* 0x0000001102147547 */ /* 0x000fea000b800000 */
[----:B------:R-:W1:Y:S01]  /*3df0*/  LDC R0, c[0x0][0xb30] ;  /* 0x0002cc00ff007b82 */ /* 0x000e620000000800 */
[----:B------:R-:W2:Y:S01]  /*3e00*/  LDCU.64 UR8, c[0x0][0x888] ;  /* 0x00011100ff0877ac */ /* 0x000ea20008000a00 */
[----:B------:R-:W-:Y:S02]  /*3e10*/  HFMA2 R29, -RZ, RZ, 0, 0 ;  /* 0x00000000ff1d7431 */ /* 0x000fe400000001ff */
[----:B------:R-:W-:Y:S01]  /*3e20*/  IMAD.MOV.U32 R31, RZ, RZ, 0x1 ;  /* 0x00000001ff1f7424 */ /* 0x000fe200078e00ff */
[----:B------:R-:W-:Y:S01]  /*3e30*/  MOV R23, 0x2000 ;  /* 0x0000200000177802 */ /* 0x000fe20000000f00 */
[----:B------:R-:W4:Y:S01]  /*3e40*/  LDCU.64 UR4, c[0x0][0x890] ;  /* 0x00011200ff0477ac */ /* 0x000f220008000a00 */
[----:B------:R-:W-:Y:S01]  /*3e50*/  IMAD.MOV.U32 R30, RZ, RZ, RZ ;  /* 0x000000ffff1e7224 */ /* 0x000fe200078e00ff */
[----:B------:R-:W3:Y:S01]  /*3e60*/  LDC R19, c[0x0][0x370] ;  /* 0x0000dc00ff137b82 */ /* 0x000ee20000000800 */
[----:B------:R-:W-:Y:S01]  /*3e70*/  UMOV UR7, 0x400 ;  /* 0x0000040000077882 */ /* 0x000fe20000000000 */
[----:B------:R-:W-:-:S02]  /*3e80*/  UPLOP3.LUT UP1, UPT, UPT, UPT, UPT, 0x40, 0x4 ;  /* 0x000000000004789c */ /* 0x000fc40003f2e870 */
[----:B------:R-:W-:-:S04]  /*3e90*/  ULEA UR7, UR37, UR7, 0x18 ;  /* 0x0000000725077291 */ /* 0x000fc8000f8ec0ff */
[----:B------:R-:W3:Y:S01]  /*3ea0*/  LDC R2, c[0x0][0xb0c] ;  /* 0x0002c300ff027b82 */ /* 0x000ee20000000800 */
[----:B------:R-:W-:Y:S02]  /*3eb0*/  UIADD3 UR13, UPT, UPT, UR7, 0xf8, URZ ;  /* 0x000000f8070d7890 */ /* 0x000fe4000fffe0ff */
[----:B--2---:R-:W-:Y:S02]  /*3ec0*/  UISETP.NE.U32.AND UP2, UPT, UR8, URZ, UPT ;  /* 0x000000ff0800728c */ /* 0x004fe4000bf45070 */
[----:B------:R-:W-:Y:S02]  /*3ed0*/  UIADD3 UR33, UPT, UPT, UR7, 0xe0, URZ ;  /* 0x000000e007217890 */ /* 0x000fe4000fffe0ff */
[----:B----4-:R-:W-:Y:S01]  /*3ee0*/  UISETP.NE.U32.AND UP3, UPT, UR4, URZ, UPT ;  /* 0x000000ff0400728c */ /* 0x010fe2000bf65070 */
[----:B------:R-:W2:Y:S01]  /*3ef0*/  LDC R18, c[0x0][0xb20] ;  /* 0x0002c800ff127b82 */ /* 0x000ea20000000800 */
[----:B-1----:R-:W-:Y:S01]  /*3f00*/  ISETP.NE.AND P1, PT, R0, 0x1, PT ;  /* 0x000000010000780c */ /* 0x002fe20003f25270 */
[----:B------:R-:W-:-:S02]  /*3f10*/  UISETP.NE.AND.EX UP2, UPT, UR9, URZ, UPT, UP2 ;  /* 0x000000ff0900728c */ /* 0x000fc4000bf45320 */
[----:B------:R-:W-:Y:S02]  /*3f20*/  UIADD3 UR25, UPT, UPT, UR7, 0xe8, URZ ;  /* 0x000000e807197890 */ /* 0x000fe4000fffe0ff */
[----:B------:R-:W-:Y:S02]  /*3f30*/  UIADD3 UR17, UPT, UPT, UR7, 0xf0, URZ ;  /* 0x000000f007117890 */ /* 0x000fe4000fffe0ff */
[----:B------:R-:W1:Y:S01]  /*3f40*/  LDC.64 R32, c[0x0][0x348] ;  /* 0x0000d200ff207b82 */ /* 0x000e620000000a00 */
[----:B------:R-:W-:Y:S02]  /*3f50*/  UPRMT UR13, UR37, 0x654, UR13 ;  /* 0x00000654250d7896 */ /* 0x000fe4000800000d */
[----:B------:R-:W-:-:S05]  /*3f60*/  UISETP.NE.AND.EX UP3, UPT, UR5, URZ, UPT, UP3 ;  /* 0x000000ff0500728c */ /* 0x000fca000bf65330 */
[----:B------:R-:W4:Y:S08]  /*3f70*/  LDC.64 R16, c[0x0][0xb10] ;  /* 0x0002c400ff107b82 */ /* 0x000f300000000a00 */
[----:B------:R-:W1:Y:S08]  /*3f80*/  LDC.64 R6, c[0x0][0xb18] ;  /* 0x0002c600ff067b82 */ /* 0x000e700000000a00 */
[----:B------:R-:W1:Y:S08]  /*3f90*/  LDC.64 R4, c[0x0][0xb28] ;  /* 0x0002ca00ff047b82 */ /* 0x000e700000000a00 */
[----:B--23--:R-:W1:Y:S02]  /*3fa0*/  LDC R22, c[0x0][0x374] ;  /* 0x0000dd00ff167b82 */ /* 0x00ce640000000800 */
.L_x_87:
[C---:B------:R-:W-:Y:S02]  /*3fb0*/  LEA R0, R30.reuse, UR7, 0x3 ;  /* 0x000000071e007c11 */ /* 0x040fe4000f8e18ff */
[----:B------:R-:W-:Y:S02]  /*3fc0*/  SHF.L.U32 R3, R29, 0x1f, RZ ;  /* 0x0000001f1d037819 */ /* 0x000fe400000006ff */
[----:B------:R-:W-:Y:S02]  /*3fd0*/  LEA R24, R30, UR7, 0x4 ;  /* 0x000000071e187c11 */ /* 0x000fe4000f8e20ff */
[----:B--2---:R-:W2:Y:S02]  /*3fe0*/  SYNCS.PHASECHK.TRANS64.TRYWAIT P0, [R0+URZ+0x130], R3 ;  /* 0x00013003000075a7 */ /* 0x004ea400080011ff */
[----:B--2---:R-:W-:Y:S05]  /*3ff0*/  @!P0 BRA `(.L_x_77) ;  /* 0x0000007c00f88947 */ /* 0x004fea0003800000 */
.L_x_177:
[----:B------:R-:W-:Y:S01]  /*4000*/  ISETP.GE.AND P0, PT, R72, 0x1, PT ;  /* 0x000000014800780c */ /* 0x000fe20003f06270 */
[----:B------:R-:W3:Y:S01]  /*4010*/  LDS.128 R24, [R24+0x1a0] ;  /* 0x0001a00018187984 */ /* 0x000ee20000000c00 */
[----:B--2---:R-:W-:Y:S01]  /*4020*/  VIADD R0, R0, 0x140 ;  /* 0x0000014000007836 */ /* 0x004fe20000000000 */
[----:B------:R-:W-:Y:S01]  /*4030*/  @!PT LDS RZ, [RZ] ;  /* 0x00000000fffff984 */ /* 0x000fe20000000800 */
[----:B------:R-:W-:Y:S01]  /*4040*/  @!PT LDS RZ, [RZ] ;  /* 0x00000000fffff984 */ /* 0x000fe20000000800 */
[----:B------:R-:W-:Y:S01]  /*4050*/  @!PT LDS RZ, [RZ] ;  /* 0x00000000fffff984 */ /* 0x000fe20000000800 */
[----:B------:R-:W-:Y:S01]  /*4060*/  @!PT LDS RZ, [RZ] ;  /* 0x00000000fffff984 */ /* 0x000fe20000000800 */
[----:B------:R2:W-:Y:S06]  /*4070*/  MEMBAR.ALL.CTA ;  /* 0x0000000000007992 */ /* 0x0005ec0000008000 */
[----:B--2---:R-:W2:Y:S01]  /*4080*/  FENCE.VIEW.ASYNC.S ;  /* 0x00000000000073c6 */ /* 0x004ea20000000000 */
[----:B------:R-:W-:Y:S04]  /*4090*/  PRMT R0, RZ, 0x654, R0 ;  /* 0x00000654ff007816 */ /* 0x000fe80000000000 */
[----:B--2---:R2:W-:Y:S01]  /*40a0*/  SYNCS.ARRIVE.TRANS64.RED.A1T0 RZ, [R0+URZ], RZ ;  /* 0x000000ff00ff79a7 */ /* 0x0045e200081004ff */
[----:B---3--:R-:W-:Y:S11]  /*40b0*/  LOP3.LUT P3, RZ, R26, 0x1, RZ, 0xc0, !PT ;  /* 0x000000011aff7812 */ /* 0x008ff6000786c0ff */
[----:B------:R-:W-:Y:S02]  /*40c0*/  @!UPT UIADD3 URZ, UPT, UPT, URZ, URZ, URZ ;  /* 0x000000fffffff290 */ /* 0x000fe4000fffe0ff */
[----:B------:R-:W-:Y:S02]  /*40d0*/  @P3 MOV R13, R24 ;  /* 0x00000018000d3202 */ /* 0x000fe40000000f00 */
[----:B------:R-:W-:Y:S01]  /*40e0*/  @P3 LOP3.LUT R8, R25, 0xffff, RZ, 0xc0, !PT ;  /* 0x0000ffff19083812 */ /* 0x000fe200078ec0ff */
[----:B--2---:R-:W-:Y:S06]  /*40f0*/  @!P0 BRA `(.L_x_78) ;  /* 0x0000000000a48947 */ /* 0x004fec0003800000 */
[----:B-1----:R-:W-:Y:S01]  /*4100*/  IMAD.HI.U32 R35, R22, R7, RZ ;  /* 0x0000000716237227 */ /* 0x002fe200078e00ff */
[----:B------:R-:W-:Y:S02]  /*4110*/  ISETP.NE.AND P0, PT, R6, 0x1, PT ;  /* 0x000000010600780c */ /* 0x000fe40003f05270 */
[----:B------:R-:W-:Y:S01]  /*4120*/  ISETP.NE.AND P2, PT, R72, 0x1, PT ;  /* 0x000000014800780c */ /* 0x000fe20003f45270 */
[----:B----4-:R-:W-:Y:S01]  /*4130*/  IMAD.HI.U32 R34, R19, R16, RZ ;  /* 0x0000001013227227 */ /* 0x010fe200078e00ff */
[----:B------:R-:W-:Y:S02]  /*4140*/  SHF.R.U32.HI R35, RZ, R18, R35 ;  /* 0x00000012ff237219 */ /* 0x000fe40000011623 */
[----:B------:R-:W-:Y:S01]  /*4150*/  ISETP.NE.AND P4, PT, R2, 0x1, PT ;  /* 0x000000010200780c */ /* 0x000fe20003f85270 */
[----:B------:R-:W-:Y:S01]  /*4160*/  IMAD.HI.U32 R36, R13, R16, RZ ;  /* 0x000000100d247227 */ /* 0x000fe200078e00ff */
[----:B------:R-:W-:Y:S02]  /*4170*/  SHF.R.U32.HI R34, RZ, R17, R34 ;  /* 0x00000011ff227219 */ /* 0x000fe40000011622 */
[----:B------:R-:W-:Y:S01]  /*4180*/  SEL R3, R22, R35, !P0 ;  /* 0x0000002316037207 */ /* 0x000fe20004000000 */
[C---:B------:R-:W-:Y:S01]  /*4190*/  IMAD.HI.U32 R35, R8.reuse, R7, RZ ;  /* 0x0000000708237227 */ /* 0x040fe200078e00ff */
[----:B------:R-:W-:Y:S02]  /*41a0*/  SEL R11, R19, R34, !P4 ;  /* 0x00000022130b7207 */ /* 0x000fe40006000000 */
[----:B------:R-:W-:Y:S01]  /*41b0*/  SHF.R.U32.HI R36, RZ, R17, R36 ;  /* 0x00000011ff247219 */ /* 0x000fe20000011624 */
[----:B------:R-:W-:Y:S01]  /*41c0*/  IMAD.HI.U32 R38, R3, R4, RZ ;  /* 0x0000000403267227 */ /* 0x000fe200078e00ff */
[----:B------:R-:W-:Y:S03]  /*41d0*/  SHF.R.U32.HI R35, RZ, R18, R35 ;  /* 0x00000012ff237219 */ /* 0x000fe60000011623 */
[----:B------:R-:W-:Y:S01]  /*41e0*/  IMAD.HI.U32 R34, R11, R4, RZ ;  /* 0x000000040b227227 */ /* 0x000fe200078e00ff */
[----:B------:R-:W-:Y:S02]  /*41f0*/  @P2 SHF.R.U32.HI R3, RZ, R5, R38 ;  /* 0x00000005ff032219 */ /* 0x000fe40000011626 */
[----:B------:R-:W-:Y:S02]  /*4200*/  SEL R9, R8, R35, !P0 ;  /* 0x0000002308097207 */ /* 0x000fe40004000000 */
[----:B------:R-:W-:Y:S01]  /*4210*/  @P2 SHF.R.U32.HI R11, RZ, R5, R34 ;  /* 0x00000005ff0b2219 */ /* 0x000fe20000011622 */
[C---:B------:R-:W-:Y:S01]  /*4220*/  IMAD R10, R72.reuse, R3, RZ ;  /* 0x00000003480a7224 */ /* 0x040fe200078e02ff */
[----:B------:R-:W-:Y:S01]  /*4230*/  SEL R3, R13, R36, !P4 ;  /* 0x000000240d037207 */ /* 0x000fe20006000000 */
[C---:B------:R-:W-:Y:S03]  /*4240*/  IMAD.HI.U32 R14, R9.reuse, R4, RZ ;  /* 0x00000004090e7227 */ /* 0x040fe600078e00ff */
[----:B------:R-:W-:Y:S01]  /*4250*/  ISETP.GE.AND P0, PT, R9, R10, PT ;  /* 0x0000000a0900720c */ /* 0x000fe20003f06270 */
[C---:B------:R-:W-:Y:S01]  /*4260*/  IMAD R12, R72.reuse, R11, RZ ;  /* 0x0000000b480c7224 */ /* 0x040fe200078e02ff */
[-C--:B------:R-:W-:Y:S04]  /*4270*/  SHF.R.U32.HI R14, RZ, R5.reuse, R14 ;  /* 0x00000005ff0e7219 */ /* 0x080fe8000001160e */
[----:B------:R-:W-:Y:S02]  /*4280*/  ISETP.GE.OR P0, PT, R3, R12, P0 ;  /* 0x0000000c0300720c */ /* 0x000fe40000706670 */
[----:B------:R-:W-:Y:S05]  /*4290*/  SEL R15, R9, R14, !P2 ;  /* 0x0000000e090f7207 */ /* 0x000fea0005000000 */
[----:B------:R-:W-:Y:S04]  /*42a0*/  IMAD.MOV R14, RZ, RZ, -R15 ;  /* 0x000000ffff0e7224 */ /* 0x000fe800078e0a0f */
[----:B------:R-:W-:Y:S02]  /*42b0*/  IMAD R14, R72, R14, R9 ;  /* 0x0000000e480e7224 */ /* 0x000fe400078e0209 */
[C---:B------:R-:W-:Y:S05]  /*42c0*/  @!P0 IMAD.HI.U32 R10, R3.reuse, R4, RZ ;  /* 0x00000004030a8227 */ /* 0x040fea00078e00ff */
[----:B------:R-:W-:Y:S04]  /*42d0*/  @!P0 SHF.R.U32.HI R10, RZ, R5, R10 ;  /* 0x00000005ff0a8219 */ /* 0x000fe8000001160a */
[----:B------:R-:W-:Y:S01]  /*42e0*/  @!P0 SEL R0, R3, R10, !P2 ;  /* 0x0000000a03008207 */ /* 0x000fe20005000000 */
[----:B------:R-:W-:Y:S03]  /*42f0*/  IMAD.MOV R10, RZ, RZ, -R3 ;  /* 0x000000ffff0a7224 */ /* 0x000fe600078e0a03 */
[----:B------:R-:W-:Y:S01]  /*4300*/  @!P0 IADD3 R15, PT, PT, R15, -R0, RZ ;  /* 0x800000000f0f8210 */ /* 0x000fe20007ffe0ff */
[----:B------:R-:W-:Y:S01]  /*4310*/  @!P0 IMAD R0, R11, R14, R0 ;  /* 0x0000000e0b008224 */ /* 0x000fe200078e0200 */
[----:B------:R-:W-:Y:S01]  /*4320*/  IADD3 R11, PT, PT, -R9, RZ, RZ ;  /* 0x000000ff090b7210 */ /* 0x000fe20007ffe1ff */
[----:B------:R-:W-:Y:S02]  /*4330*/  IMAD R13, R2, R10, R13 ;  /* 0x0000000a020d7224 */ /* 0x000fe400078e020d */
[----:B------:R-:W-:Y:S02]  /*4340*/  @!P0 IMAD R9, R15, R72, R3 ;  /* 0x000000480f098224 */ /* 0x000fe400078e0203 */
[----:B------:R-:W-:Y:S02]  /*4350*/  @!P0 IMAD.MOV.U32 R3, RZ, RZ, R0 ;  /* 0x000000ffff038224 */ /* 0x000fe400078e0000 */
[----:B------:R-:W-:Y:S02]  /*4360*/  IMAD R8, R6, R11, R8 ;  /* 0x0000000b06087224 */ /* 0x000fe400078e0208 */
[----:B------:R-:W-:Y:S02]  /*4370*/  IMAD R13, R3, R2, R13 ;  /* 0x00000002030d7224 */ /* 0x000fe400078e020d */
[----:B------:R-:W-:Y:S02]  /*4380*/  IMAD R8, R9, R6, R8 ;  /* 0x0000000609087224 */ /* 0x000fe400078e0208 */
.L_x_78:
[----:B------:R-:W-:Y:S05]  /*4390*/  BRA.U UP1, `(.L_x_79) ;  /* 0x0000000101107547 */ /* 0x000fea000b800000 */
[----:B------:R-:W-:Y:S04]  /*43a0*/  MOV R0, UR6 ;  /* 0x0000000600007c02 */ /* 0x000fe80008000f00 */
[----:B------:R-:W-:Y:S04]  /*43b0*/  SHF.L.U32 R3, R0, 0x1f, RZ ;  /* 0x0000001f00037819 */ /* 0x000fe800000006ff */
[----:B------:R-:W2:Y:S02]  /*43c0*/  SYNCS.PHASECHK.TRANS64.TRYWAIT P0, [UR7+0x128], R3 ;  /* 0x00012803ff0075a7 */ /* 0x000ea40008001107 */
[----:B--2---:R-:W-:Y:S05]  /*43d0*/  @!P0 BRA `(.L_x_80) ;  /* 0x0000007c00148947 */ /* 0x004fea0003800000 */
.L_x_79:
[----:B------:R-:W-:Y:S02]  /*43e0*/  R2UR UR35, R21 ;  /* 0x00000000152372ca */ /* 0x000fe400000e0000 */
[----:B------:R-:W-:Y:S02]  /*43f0*/  R2UR UR34, R20 ;  /* 0x00000000142272ca */ /* 0x000fe400000e0000 */
[----:B------:R-:W-:Y:S02]  /*4400*/  ISETP.NE.U32.AND P2, PT, RZ, UR4, PT ;  /* 0x00000004ff007c0c */ /* 0x000fe4000bf45070 */
[----:B------:R-:W-:Y:S02]  /*4410*/  SHF.L.U32 R12, R31, 0x1f, RZ ;  /* 0x0000001f1f0c7819 */ /* 0x000fe400000006ff */
[----:B------:R-:W-:Y:S05]  /*4420*/  ISETP.NE.AND.EX P2, PT, RZ, UR5, PT, P2 ;  /* 0x00000005ff007c0c */ /* 0x000fea000bf45320 */
[----:B------:R-:W-:Y:S02]  /*4430*/  USHF.L.U32 UR35, UR35, 0x7, URZ ;  /* 0x0000000723237899 */ /* 0x000fe400080006ff */
[----:B------:R-:W-:Y:S01]  /*4440*/  USHF.L.U32 UR34, UR34, 0x8, URZ ;  /* 0x0000000822227899 */ /* 0x000fe200080006ff */
[----:B------:R-:W-:Y:S11]  /*4450*/  BRA.U !UP3, `(.L_x_81) ;  /* 0x000000010b347547 */ /* 0x000ff6000b800000 */
[----:B------:R-:W-:Y:S01]  /*4460*/  UPLOP3.LUT UP0, UPT, UPT, UPT, UP2, 0x80, 0x8 ;  /* 0x000000000008789c */ /* 0x000fe20003f0f020 */
[----:B--2---:R-:W-:Y:S02]  /*4470*/  HFMA2 R0, -RZ, RZ, 0, 5.9604644775390625e-08 ;  /* 0x00000001ff007431 */ /* 0x004fe400000001ff */
[----:B------:R-:W-:Y:S03]  /*4480*/  IMAD.MOV.U32 R151, RZ, RZ, 0x1 ;  /* 0x00000001ff977424 */ /* 0x000fe600078e00ff */
[----:B------:R-:W-:Y:S05]  /*4490*/  PLOP3.LUT P0, PT, PT, PT, UP0, 0x80, 0x8 ;  /* 0x000000000008781c */ /* 0x000fea0003f0f008 */
[----:B------:R-:W2:Y:S01]  /*44a0*/  @UP0 LDCU.64 UR10, c[0x0][0x888] ;  /* 0x00011100ff0a07ac */ /* 0x000ea20008000a00 */
[----:B------:R-:W-:Y:S07]  /*44b0*/  @UP0 UIMAD UR8, UR36, UR4, URZ ;  /* 0x00000004240802a4 */ /* 0x000fee000f8e02ff */
[----:B------:R-:W-:Y:S01]  /*44c0*/  @!P0 PRMT R151, R0, 0x7610, R151 ;  /* 0x0000761000978816 */ /* 0x000fe20000000097 */
[----:B--2---:R-:W-:Y:S03]  /*44d0*/  @UP0 UIMAD.WIDE UR10, UR8, 0x4, UR10 ;  /* 0x00000004080a08a5 */ /* 0x004fe6000f8e020a */
[----:B------:R-:W2:Y:S03]  /*44e0*/  @!UP0 LDCU UR8, c[0x0][0x880] ;  /* 0x00011000ff0887ac */ /* 0x000ea60008000800 */
[----:B------:R-:W-:Y:S01]  /*44f0*/  IMAD.U32 R10, RZ, RZ, UR10 ;  /* 0x0000000aff0a7e24 */ /* 0x000fe2000f8e00ff */
[----:B------:R-:W-:Y:S05]  /*4500*/  MOV R11, UR11 ;  /* 0x0000000b000b7c02 */ /* 0x000fea0008000f00 */
[----:B-----5:R3:W5:Y:S02]  /*4510*/  @P0 LDG.E R82, desc[UR46][R10.64] ;  /* 0x0000002e0a520981 */ /* 0x020764000c1e1900 */
[----:B--23--:R-:W-:Y:S07]  /*4520*/  @!P0 IMAD.U32 R82, RZ, RZ, UR8 ;  /* 0x00000008ff528e24 */ /* 0x00cfee000f8e00ff */
.L_x_81:
[----:B-----5:R-:W-:Y:S01]  /*4530*/  @!P2 ISETP.EQ.AND P0, PT, R82, RZ, PT ;  /* 0x000000ff5200a20c */ /* 0x020fe20003f02270 */
[----:B------:R-:W-:Y:S01]  /*4540*/  @!UPT UIADD3 URZ, UPT, UPT, URZ, URZ, URZ ;  /* 0x000000fffffff290 */ /* 0x000fe2000fffe0ff */
[----:B------:R-:W-:Y:S11]  /*4550*/  @!P2 BRA `(.L_x_82) ;  /* 0x000000000014a947 */ /* 0x000ff60003800000 */
[----:B------:R-:W-:Y:S02]  /*4560*/  LOP3.LUT P2, RZ, R151, 0xff, RZ, 0xc0, !PT ;  /* 0x000000ff97ff7812 */ /* 0x000fe4000784c0ff */
[----:B------:R-:W-:Y:S04]  /*4570*/  PLOP3.LUT P0, PT, PT, PT, UP0, 0x80, 0x8 ;  /* 0x000000000008781c */ /* 0x000fe80003f0f008 */
[----:B------:R-:W-:Y:S07]  /*4580*/  PLOP3.LUT P0, PT, P0, PT, PT, 0x8, 0x80 ;  /* 0x000000000080781c */ /* 0x000fee000070e170 */
[----:B------:R-:W-:Y:S11]  /*4590*/  @P2 ISETP.EQ.AND P0, PT, R82, RZ, PT ;  /* 0x000000ff5200220c */ /* 0x000ff60003f02270 */
[----:B------:R-:W-:Y:S02]  /*45a0*/  @!UPT UIADD3 URZ, UPT, UPT, URZ, URZ, URZ ;  /* 0x000000fffffff290 */ /* 0x000fe4000fffe0ff */
.L_x_82:
[----:B------:R-:W3:Y:S01]  /*45b0*/  SYNCS.PHASECHK.TRANS64.TRYWAIT P2, [UR7+0x100], R12 ;  /* 0x0001000cff0075a7 */ /* 0x000ee20008041107 */
[----:B------:R-:W-:Y:S04]  /*45c0*/  ELECT P4, URZ, PT ;  /* 0x0000000000ff782f */ /* 0x000fe80003880000 */
[----:B------:R-:W-:Y:S11]  /*45d0*/  PLOP3.LUT P4, PT, P0, P4, PT, 0xf2, 0x2f ;  /* 0x00000000002f781c */ /* 0x000ff60000789e72 */
[----:B------:R-:W-:Y:S02]  /*45e0*/  @!UPT UIADD3 URZ, UPT, UPT, URZ, URZ, URZ ;  /* 0x000000fffffff290 */ /* 0x000fe4000fffe0ff */
[----:B-1----:R-:W-:Y:S05]  /*45f0*/  @!P4 IADD3 R9, P0, PT, R32, 0x580, RZ ;  /* 0x000005802009c810 */ /* 0x002fea0007f1e0ff */
[----:B--2---:R-:W-:Y:S01]  /*4600*/  @!P4 IMAD.X R0, RZ, RZ, R33, P0 ;  /* 0x000000ffff00c224 */ /* 0x004fe200000e0621 */
[----:B---3--:R-:W-:Y:S07]  /*4610*/  @!P2 BRA `(.L_x_83) ;  /* 0x00000078009ca947 */ /* 0x008fee0003800000 */
.L_x_180:
[----:B------:R-:W-:Y:S01]  /*4620*/  @!P4 R2UR UR8, R0 ;  /* 0x000000000008c2ca */ /* 0x000fe200000e0000 */
[----:B------:R-:W-:Y:S01]  /*4630*/  VOTEU.ALL UP1, P4 ;  /* 0x0000000000ff7886 */ /* 0x000fe20002020000 */
[----:B------:R-:W-:Y:S01]  /*4640*/  @!P4 R2UR UR9, R9 ;  /* 0x000000000909c2ca */ /* 0x000fe200000e0000 */
[----:B------:R-:W-:Y:S01]  /*4650*/  @!P4 IMAD.MOV.U32 R0, RZ, RZ, 0x2000 ;  /* 0x00002000ff00c424 */ /* 0x000fe200078e00ff */
[----:B------:R-:W-:Y:S01]  /*4660*/  UMOV UR10, 0x0 ;  /* 0x00000000000a7882 */ /* 0x000fe20000000000 */
[----:B------:R-:W-:Y:S01]  /*4670*/  UMOV UR11, 0x10000000 ;  /* 0x10000000000b7882 */ /* 0x000fe20000000000 */
[----:B------:R-:W-:Y:S01]  /*4680*/  @!UP1 UIADD3 UR32, UPT, UPT, UR7, 0x200, URZ ;  /* 0x0000020007209890 */ /* 0x000fe2000fffe0ff */
[----:B------:R-:W-:Y:S01]  /*4690*/  @!P4 IADD3 R9, P0, PT, R32, 0x580, RZ ;  /* 0x000005802009c810 */ /* 0x000fe20007f1e0ff */
[----:B------:R-:W-:Y:S05]  /*46a0*/  VOTEU.ALL UP1, P4 ;  /* 0x0000000000ff7886 */ /* 0x000fea0002020000 */
[----:B------:R-:W-:Y:S01]  /*46b0*/  IMAD.U32 R11, RZ, RZ, UR8 ;  /* 0x00000008ff0b7e24 */ /* 0x000fe2000f8e00ff */
[----:B------:R-:W-:Y:S01]  /*46c0*/  UPRMT UR8, UR37, 0x654, UR33 ;  /* 0x0000065425087896 */ /* 0x000fe20008000021 */
[----:B------:R-:W-:Y:S03]  /*46d0*/  IMAD.U32 R10, RZ, RZ, UR9 ;  /* 0x00000009ff0a7e24 */ /* 0x000fe6000f8e00ff */
[----:B------:R-:W-:Y:S02]  /*46e0*/  @!P4 R2UR UR15, R11 ;  /* 0x000000000b0fc2ca */ /* 0x000fe400000e0000 */
[----:B------:R-:W-:Y:S11]  /*46f0*/  @!P4 R2UR UR14, R10 ;  /* 0x000000000a0ec2ca */ /* 0x000ff600000e0000 */
[----:B------:R-:W-:Y:S02]  /*4700*/  @!UPT UIADD3 URZ, UPT, UPT, URZ, URZ, URZ ;  /* 0x000000fffffff290 */ /* 0x000fe4000fffe0ff */
[----:B------:R2:W-:Y:S01]  /*4710*/  @!UP1 UTMALDG.3D [UR32], [UR14], desc[UR10] ;  /* 0x00000a200e0095b4 */ /* 0x0005e20008011000 */
[----:B------:R3:W-:Y:S01]  /*4720*/  @!P4 SYNCS.ARRIVE.TRANS64.RED.A0TR RZ, [UR7+0xe0], R0 ;  /* 0x0000e000ffffc9a7 */ /* 0x0007e20008300407 */
[----:B------:R-:W-:Y:S01]  /*4730*/  SYNCS.ARRIVE.TRANS64.RED.A1T0 RZ, [UR8], RZ ;  /* 0x000000ffffff79a7 */ /* 0x000fe20008100408 */
[----:B---3--:R-:W-:Y:S01]  /*4740*/  @!P4 IMAD.X R0, RZ, RZ, R33, P0 ;  /* 0x000000ffff00c224 */ /* 0x008fe200000e0621 */
[----:B------:R-:W3:Y:S02]  /*4750*/  SYNCS.PHASECHK.TRANS64.TRYWAIT P2, [UR7+0x108], R12 ;  /* 0x0001080cff0075a7 */ /* 0x000ee40008041107 */
[----:B--23--:R-:W-:Y:S05]  /*4760*/  @!P2 BRA `(.L_x_84) ;  /* 0x000000780060a947 */ /* 0x00cfea0003800000 */
.L_x_182:
        /* <DEDUP_REMOVED lines=8> */
[----:B------:R-:W-:Y:S01]  /*47f0*/  @!UP1 UIADD3 UR24, UPT, UPT, UR7, 0x2200, URZ ;  /* 0x0000220007189890 */ /* 0x000fe2000fffe0ff */
[----:B------:R-:W-:Y:S01]  /*4800*/  VOTEU.ALL UP1, P4 ;  /* 0x0000000000ff7886 */ /* 0x000fe20002020000 */
[----:B------:R-:W-:Y:S01]  /*4810*/  UMOV UR27, UR35 ;  /* 0x00000023001b7c82 */ /* 0x000fe20008000000 */
[----:B------:R-:W-:Y:S02]  /*4820*/  UMOV UR28, UR36 ;  /* 0x00000024001c7c82 */ /* 0x000fe40008000000 */
[----:B------:R-:W-:Y:S01]  /*4830*/  IMAD.U32 R11, RZ, RZ, UR8 ;  /* 0x00000008ff0b7e24 */ /* 0x000fe2000f8e00ff */
[----:B------:R-:W-:Y:S01]  /*4840*/  UPRMT UR8, UR37, 0x654, UR25 ;  /* 0x0000065425087896 */ /* 0x000fe20008000019 */
[----:B------:R-:W-:Y:S02]  /*4850*/  IMAD.U32 R10, RZ, RZ, UR9 ;  /* 0x00000009ff0a7e24 */ /* 0x000fe4000f8e00ff */
[----:B------:R-:W-:Y:S01]  /*4860*/  @!P4 IMAD.X R20, RZ, RZ, R33, P0 ;  /* 0x000000ffff14c224 */ /* 0x000fe200000e0621 */
[----:B------:R-:W-:Y:S02]  /*4870*/  @!P4 R2UR UR15, R11 ;  /* 0x000000000b0fc2ca */ /* 0x000fe400000e0000 */
[----:B------:R-:W-:Y:S11]  /*4880*/  @!P4 R2UR UR14, R10 ;  /* 0x000000000a0ec2ca */ /* 0x000ff600000e0000 */
[----:B------:R-:W-:Y:S02]  /*4890*/  @!UPT UIADD3 URZ, UPT, UPT, URZ, URZ, URZ ;  /* 0x000000fffffff290 */ /* 0x000fe4000fffe0ff */
[----:B------:R2:W-:Y:S01]  /*48a0*/  @!UP1 UTMALDG.3D [UR24], [UR14], desc[UR10] ;  /* 0x00000a180e0095b4 */ /* 0x0005e20008011000 */
[----:B------:R2:W-:Y:S01]  /*48b0*/  @!P4 SYNCS.ARRIVE.TRANS64.RED.A0TR RZ, [UR7+0xe8], R0 ;  /* 0x0000e800ffffc9a7 */ /* 0x0005e20008300407 */
[----:B------:R-:W-:Y:S01]  /*48c0*/  SYNCS.ARRIVE.TRANS64.RED.A1T0 RZ, [UR8], RZ ;  /* 0x000000ffffff79a7 */ /* 0x000fe20008100408 */
[----:B------:R-:W3:Y:S02]  /*48d0*/  SYNCS.PHASECHK.TRANS64.TRYWAIT P2, [UR7+0x110], R12 ;  /* 0x0001100cff0075a7 */ /* 0x000ee40008041107 */
[----:B--23--:R-:W-:Y:S05]  /*48e0*/  @!P2 BRA `(.L_x_85) ;  /* 0x000000780018a947 */ /* 0x00cfea0003800000 */
.L_x_184:
[----:B------:R-:W2:Y:S01]  /*48f0*/  LDC.64 R14, c[0x0][0xb10] ;  /* 0x0002c400ff0e7b82 */ /* 0x000ea20000000a00 */
[----:B------:R-:W-:Y:S01]  /*4900*/  @!P4 R2UR UR8, R20 ;  /* 0x000000001408c2ca */ /* 0x000fe200000e0000 */
[----:B------:R-:W-:Y:S01]  /*4910*/  VOTEU.ALL UP1, P4 ;  /* 0x0000000000ff7886 */ /* 0x000fe20002020000 */
[----:B------:R-:W-:Y:S01]  /*4920*/  @!P4 R2UR UR9, R21 ;  /* 0x000000001509c2ca */ /* 0x000fe200000e0000 */
[----:B------:R-:W-:Y:S01]  /*4930*/  UMOV UR10, 0x0 ;  /* 0x00000000000a7882 */ /* 0x000fe20000000000 */
[----:B------:R-:W-:Y:S03]  /*4940*/  UMOV UR11, 0x10000000 ;  /* 0x10000000000b7882 */ /* 0x000fe60000000000 */
[----:B------:R-:W3:Y:S01]  /*4950*/  LDC.64 R10, c[0x0][0xb18] ;  /* 0x0002c600ff0a7b82 */ /* 0x000ee20000000a00 */
[----:B------:R-:W-:Y:S01]  /*4960*/  @!UP1 UIADD3 UR18, UPT, UPT, UR34, 0x80, URZ ;  /* 0x0000008022129890 */ /* 0x000fe2000fffe0ff */
[----:B------:R-:W-:Y:S01]  /*4970*/  @P3 SHF.R.U32.HI R28, RZ, 0x10, R25 ;  /* 0x00000010ff1c3819 */ /* 0x000fe20000011619 */
[----:B------:R-:W-:Y:S01]  /*4980*/  @!UP1 UIADD3 UR16, UPT, UPT, UR7, 0x4200, URZ ;  /* 0x0000420007109890 */ /* 0x000fe2000fffe0ff */
[----:B------:R-:W-:Y:S01]  /*4990*/  VIADD R30, R30, 0x1 ;  /* 0x000000011e1e7836 */ /* 0x000fe20000000000 */
[----:B------:R-:W-:Y:S03]  /*49a0*/  VOTEU.ALL UP1, P4 ;  /* 0x0000000000ff7886 */ /* 0x000fe60002020000 */
[----:B------:R-:W5:Y:S01]  /*49b0*/  @!P1 LDC R0, c[0x0][0xb20] ;  /* 0x0002c800ff009b82 */ /* 0x000f620000000800 */
[----:B------:R-:W-:Y:S01]  /*49c0*/  UMOV UR19, UR35 ;  /* 0x0000002300137c82 */ /* 0x000fe20008000000 */
[----:B------:R-:W-:Y:S01]  /*49d0*/  IMAD.U32 R21, RZ, RZ, UR8 ;  /* 0x00000008ff157e24 */ /* 0x000fe2000f8e00ff */
[----:B------:R-:W-:Y:S05]  /*49e0*/  UMOV UR20, UR36 ;  /* 0x0000002400147c82 */ /* 0x000fea0008000000 */
[----:B-1----:R-:W1:Y:S01]  /*49f0*/  @!P1 LDC R3, c[0x0][0xb0c] ;  /* 0x0002c300ff039b82 */ /* 0x002e620000000800 */
[----:B------:R-:W-:Y:S01]  /*4a00*/  IMAD.U32 R20, RZ, RZ, UR9 ;  /* 0x00000009ff147e24 */ /* 0x000fe2000f8e00ff */
[----:B------:R-:W-:Y:S01]  /*4a10*/  UPRMT UR8, UR37, 0x654, UR17 ;  /* 0x0000065425087896 */ /* 0x000fe20008000011 */
[----:B------:R-:W-:Y:S03]  /*4a20*/  @!P4 R2UR UR15, R21 ;  /* 0x00000000150fc2ca */ /* 0x000fe600000e0000 */
[----:B------:R-:W-:Y:S01]  /*4a30*/  @!P4 R2UR UR14, R20 ;  /* 0x00000000140ec2ca */ /* 0x000fe200000e0000 */
[----:B------:R-:W-:Y:S11]  /*4a40*/  @!P4 IMAD.MOV.U32 R20, RZ, RZ, 0x2000 ;  /* 0x00002000ff14c424 */ /* 0x000ff600078e00ff */
[----:B------:R-:W-:Y:S01]  /*4a50*/  @!UPT UIADD3 URZ, UPT, UPT, URZ, URZ, URZ ;  /* 0x000000fffffff290 */ /* 0x000fe2000fffe0ff */
[----:B------:R1:W-:Y:S01]  /*4a60*/  @!UP1 UTMALDG.3D [UR16], [UR14], desc[UR10] ;  /* 0x00000a100e0095b4 */ /* 0x0003e20008011000 */
[----:B------:R1:W-:Y:S02]  /*4a70*/  @!P4 SYNCS.ARRIVE.TRANS64.RED.A0TR RZ, [UR7+0xf0], R20 ;  /* 0x0000f014ffffc9a7 */ /* 0x0003e40008300407 */
[----:B-1----:R-:W-:Y:S01]  /*4a80*/  @!P1 ISETP.NE.AND P2, PT, R3, 0x1, PT ;  /* 0x000000010300980c */ /* 0x002fe20003f45270 */
[C---:B--2---:R-:W-:Y:S01]  /*4a90*/  @!P1 IMAD.HI.U32 R14, R13.reuse, R14, RZ ;  /* 0x0000000e0d0e9227 */ /* 0x044fe200078e00ff */
[----:B---3--:R-:W-:Y:S03]  /*4aa0*/  @!P1 ISETP.NE.AND P0, PT, R10, 0x1, PT ;  /* 0x000000010a00980c */ /* 0x008fe60003f05270 */
[C---:B------:R-:W-:Y:S01]  /*4ab0*/  @!P1 IMAD.HI.U32 R11, R8.reuse, R11, RZ ;  /* 0x0000000b080b9227 */ /* 0x040fe200078e00ff */
[----:B------:R-:W-:Y:S04]  /*4ac0*/  @!P1 SHF.R.U32.HI R14, RZ, R15, R14 ;  /* 0x0000000fff0e9219 */ /* 0x000fe8000001160e */
[----:B-----5:R-:W-:Y:S01]  /*4ad0*/  @!P1 SHF.R.U32.HI R9, RZ, R0, R11 ;  /* 0x00000000ff099219 */ /* 0x020fe2000001160b */
[----:B------:R-:W-:Y:S01]  /*4ae0*/  SYNCS.ARRIVE.TRANS64.RED.A1T0 RZ, [UR8], RZ ;  /* 0x000000ffffff79a7 */ /* 0x000fe20008100408 */
[----:B------:R-:W-:Y:S02]  /*4af0*/  @!P1 SEL R14, R13, R14, !P2 ;  /* 0x0000000e0d0e9207 */ /* 0x000fe40005000000 */
[----:B------:R-:W-:Y:S01]  /*4b00*/  @!P1 SEL R9, R8, R9, !P0 ;  /* 0x0000000908099207 */ /* 0x000fe20004000000 */
[----:B------:R-:W1:Y:S04]  /*4b10*/  SYNCS.PHASECHK.TRANS64.TRYWAIT P5, [UR7+0x118], R12 ;  /* 0x0001180cff0075a7 */ /* 0x000e6800080a1107 */
[----:B------:R-:W-:Y:S02]  /*4b20*/  @!P1 IMAD.IADD R0, R9, 0x1, -R14 ;  /* 0x0000000109009824 */ /* 0x000fe400078e0a0e */
[----:B------:R-:W-:Y:S02]  /*4b30*/  @!P1 IMAD.IADD R9, R14, 0x1, -R9 ;  /* 0x000000010e099824 */ /* 0x000fe400078e0a09 */
[----:B------:R-:W-:Y:S02]  /*4b40*/  @!P1 IMAD R13, R0, R3, R13 ;  /* 0x00000003000d9224 */ /* 0x000fe400078e020d */
[----:B------:R-:W-:Y:S01]  /*4b50*/  @!P1 IMAD R8, R9, R10, R8 ;  /* 0x0000000a09089224 */ /* 0x000fe200078e0208 */
[----:B-1----:R-:W-:Y:S06]  /*4b60*/  @!P5 BRA `(.L_x_86) ;  /* 0x000000740090d947 */ /* 0x002fec0003800000 */
.L_x_186:
[----:B-1----:R-:W-:Y:S01]  /*4b70*/  @!P4 IADD3 R3, P0, PT, R32, 0x580, RZ ;  /* 0x000005802003c810 */ /* 0x002fe20007f1e0ff */
[----:B------:R-:W-:Y:S01]  /*4b80*/  VOTEU.ALL UP1, P4 ;  /* 0x0000000000ff7886 */ /* 0x000fe20002020000 */
[----:B------:R-:W-:Y:S01]  /*4b90*/  UMOV UR18, 0x0 ;  /* 0x0000000000127882 */ /* 0x000fe20000000000 */
[----:B------:R-:W-:Y:S01]  /*4ba0*/  UMOV UR19, 0x10000000 ;  /* 0x1000000000137882 */ /* 0x000fe20000000000 */
[----:B------:R-:W-:Y:S01]  /*4bb0*/  @!P4 R2UR UR9, R3 ;  /* 0x000000000309c2ca */ /* 0x000fe200000e0000 */
[----:B------:R-:W-:Y:S01]  /*4bc0*/  @!P4 IMAD.X R0, RZ, RZ, R33, P0 ;  /* 0x000000ffff00c224 */ /* 0x000fe200000e0621 */
[----:B------:R-:W-:Y:S01]  /*4bd0*/  @!UP1 UIADD3 UR10, UPT, UPT, UR34, 0xc0, URZ ;  /* 0x000000c0220a9890 */ /* 0x000fe2000fffe0ff */
[----:B------:R-:W-:Y:S01]  /*4be0*/  ISETP.NE.AND P0, PT, R30, 0x2, PT ;  /* 0x000000021e00780c */ /* 0x000fe20003f05270 */
[----:B------:R-:W-:Y:S01]  /*4bf0*/  UMOV UR11, UR35 ;  /* 0x00000023000b7c82 */ /* 0x000fe20008000000 */
[----:B------:R-:W-:Y:S01]  /*4c00*/  UMOV UR12, UR36 ;  /* 0x00000024000c7c82 */ /* 0x000fe20008000000 */
[----:B------:R-:W-:Y:S01]  /*4c10*/  @!P4 R2UR UR8, R0 ;  /* 0x000000000008c2ca */ /* 0x000fe200000e0000 */
[----:B------:R-:W-:Y:S01]  /*4c20*/  IMAD.IADD R20, R8, 0x1, R150 ;  /* 0x0000000108147824 */ /* 0x000fe200078e0296 */
[----:B------:R-:W-:Y:S01]  /*4c30*/  @P3 R2UR UR36, R28 ;  /* 0x000000001c2432ca */ /* 0x000fe200000e0000 */
[----:B------:R-:W-:Y:S01]  /*4c40*/  IMAD.IADD R21, R13, 0x1, R152 ;  /* 0x000000010d157824 */ /* 0x000fe200078e0298 */
[----:B------:R-:W-:Y:S02]  /*4c50*/  SEL R0, RZ, 0x1, P0 ;  /* 0x00000001ff007807 */ /* 0x000fe40000000000 */
[----:B------:R-:W-:Y:S01]  /*4c60*/  LOP3.LUT R31, R31, 0x1, RZ, 0x3c, !PT ;  /* 0x000000011f1f7812 */ /* 0x000fe200078e3cff */
[----:B------:R-:W-:Y:S01]  /*4c70*/  IMAD.U32 R10, RZ, RZ, UR9 ;  /* 0x00000009ff0a7e24 */ /* 0x000fe2000f8e00ff */
[----:B------:R-:W-:Y:S01]  /*4c80*/  @!UP1 UIADD3 UR9, UPT, UPT, UR7, 0xf8, URZ ;  /* 0x000000f807099890 */ /* 0x000fe2000fffe0ff */
[----:B------:R-:W-:Y:S02]  /*4c90*/  LOP3.LUT R29, R29, R0, RZ, 0x3c, !PT ;  /* 0x000000001d1d7212 */ /* 0x000fe400078e3cff */
[----:B------:R-:W-:Y:S02]  /*4ca0*/  SEL R30, R30, RZ, P0 ;  /* 0x000000ff1e1e7207 */ /* 0x000fe40000000000 */
[----:B------:R-:W-:Y:S01]  /*4cb0*/  IMAD.U32 R11, RZ, RZ, UR8 ;  /* 0x00000008ff0b7e24 */ /* 0x000fe2000f8e00ff */
[----:B------:R-:W-:Y:S01]  /*4cc0*/  @!P4 R2UR UR14, R10 ;  /* 0x000000000a0ec2ca */ /* 0x000fe200000e0000 */
[----:B------:R-:W-:Y:S01]  /*4cd0*/  @!UP1 UIADD3 UR8, UPT, UPT, UR7, 0x6200, URZ ;  /* 0x0000620007089890 */ /* 0x000fe2000fffe0ff */
[----:B------:R-:W-:Y:S02]  /*4ce0*/  VOTEU.ALL UP1, P4 ;  /* 0x0000000000ff7886 */ /* 0x000fe40002020000 */
[----:B------:R-:W-:Y:S11]  /*4cf0*/  @!P4 R2UR UR15, R11 ;  /* 0x000000000b0fc2ca */ /* 0x000ff600000e0000 */
[----:B------:R-:W-:Y:S02]  /*4d00*/  @!UPT UIADD3 URZ, UPT, UPT, URZ, URZ, URZ ;  /* 0x000000fffffff290 */ /* 0x000fe4000fffe0ff */
[----:B------:R2:W-:Y:S01]  /*4d10*/  @!UP1 UTMALDG.3D [UR8], [UR14], desc[UR18] ;  /* 0x000012080e0095b4 */ /* 0x0005e20008011000 */
[----:B------:R2:W-:Y:S01]  /*4d20*/  @!P4 SYNCS.ARRIVE.TRANS64.RED.A0TR RZ, [UR7+0xf8], R23 ;  /* 0x0000f817ffffc9a7 */ /* 0x0005e20008300407 */
[----:B------:R-:W-:Y:S01]  /*4d30*/  UPLOP3.LUT UP1, UPT, UPT, UPT, UPT, 0x80, 0x8 ;  /* 0x000000000008789c */ /* 0x000fe20003f2f070 */
[----:B------:R-:W-:Y:S01]  /*4d40*/  SYNCS.ARRIVE.TRANS64.RED.A1T0 RZ, [UR13], RZ ;  /* 0x000000ffffff79a7 */ /* 0x000fe2000810040d */
[----:B------:R-:W-:Y:S09]  /*4d50*/  @P3 BRA `(.L_x_87) ;  /* 0xfffffff000943947 */ /* 0x000ff2000383ffff */
[----:B------:R-:W-:-:S04]  /*4d60*/  SHF.L.U32 R3, R31, 0x1f, RZ ;  /* 0x0000001f1f037819 */ /* 0x000fc800000006ff */
[----:B------:R-:W1:Y:S02]  /*4d70*/  SYNCS.PHASECHK.TRANS64.TRYWAIT P0, [UR7+0x100], R3 ;  /* 0x00010003ff0075a7 */ /* 0x000e640008001107 */
[----:B-1----:R-:W-:Y:S05]  /*4d80*/  @!P0 BRA `(.L_x_88) ;  /* 0x0000007400208947 */ /* 0x002fea0003800000 */
.L_x_188:
[----:B------:R-:W3:Y:S02]  /*4d90*/  SYNCS.PHASECHK.TRANS64.TRYWAIT P0, [UR7+0x108], R3 ;  /* 0x00010803ff0075a7 */ /* 0x000ee40008001107 */
[----:B---3--:R-:W-:Y:S05]  /*4da0*/  @!P0 BRA `(.L_x_89) ;  /* 0x0000007400308947 */ /* 0x008fea0003800000 */
.L_x_190:
[----:B------:R-:W3:Y:S02]  /*4db0*/  SYNCS.PHASECHK.TRANS64.TRYWAIT P0, [UR7+0x110], R3 ;  /* 0x00011003ff0075a7 */ /* 0x000ee40008001107 */
[----:B---3--:R-:W-:Y:S05]  /*4dc0*/  @!P0 BRA `(.L_x_90) ;  /* 0x0000007400408947 */ /* 0x008fea0003800000 */
.L_x_192:
[----:B-1----:R-:W-:-:S07]  /*4dd0*/  MOV R0, UR7 ;  /* 0x0000000700007c02 */ /* 0x002fce0008000f00 */
.L_x_91:
[----:B-1----:R-:W-:-:S04]  /*4de0*/  SHF.L.U32 R3, R31, 0x1f, RZ ;  /* 0x0000001f1f037819 */ /* 0x002fc800000006ff */
[----:B------:R1:W3:Y:S03]  /*4df0*/  SYNCS.PHASECHK.TRANS64.TRYWAIT P0, [R0+URZ+0x118], R3 ;  /* 0x00011803000075a7 */ /* 0x0002e600080011ff */
[----:B---3--:R-:W-:Y:S05]  /*4e00*/  @!P0 NANOSLEEP.SYNCS 0x989680 ;  /* 0x009896800000895d */ /* 0x008fea0003900000 */
[----:B------:R-:W3:Y:S02]  /*4e10*/  @!P0 SYNCS.PHASECHK.TRANS64 P0, [R0+URZ+0x118], R3 ;  /* 0x00011803000085a7 */ /* 0x000ee400080010ff */
[----:B--23--:R-:W-:Y:S05]  /*4e20*/  @P0 EXIT ;  /* 0x000000000000094d */ /* 0x00cfea0003800000 */
[----:B------:R-:W-:Y:S05]  /*4e30*/  BRA `(.L_x_91) ;  /* 0xfffffffc00e87947 */ /* 0x000fea000383ffff */
.L_x_76:
[----:B------:R-:W-:-:S06]  /*4e40*/  UISETP.GE.AND UP1, UPT, UR8, 0x4, UPT ;  /* 0x000000040800788c */ /* 0x000fcc000bf26270 */
[----:B------:R-:W-:-:S13]  /*4e50*/  PLOP3.LUT P0, PT, PT, PT, UP1, 0x80, 0x8 ;  /* 0x000000000008781c */ /* 0x000fda0003f0f018 */
[----:B------:R-:W-:Y:S05]  /*4e60*/  @!P0 EXIT ;  /* 0x000000000000894d */ /* 0x000fea0003800000 */
[----:B------:R-:W-:Y:S01]  /*4e70*/  BAR.SYNC.DEFER_BLOCKING 0x6, 0xa0 ;  /* 0x0182800000007b1d */ /* 0x000fe20000010000 */
[C---:B------:R-:W-:Y:S01]  /*4e80*/  IMAD.U32 R79, R167.reuse, 0x10000, RZ ;  /* 0x00010000a74f7824 */ /* 0x040fe200078e00ff */
[C---:B------:R-:W-:Y:S01]  /*4e90*/  R2P PR, R167.reuse, 0x6 ;  /* 0x00000006a7007804 */ /* 0x040fe20000000000 */
[----:B------:R-:W-:Y:S01]  /*4ea0*/  IMAD.SHL.U32 R2, R167, 0x40, RZ ;  /* 0x00000040a7027824 */ /* 0x000fe200078e00ff */
[----:B------:R-:W-:Y:S01]  /*4eb0*/  CS2R R160, SRZ ;  /* 0x0000000000a07805 */ /* 0x000fe2000001ff00 */
[----:B------:R-:W-:Y:S01]  /*4ec0*/  IMAD.MOV.U32 R164, RZ, RZ, 0x20 ;  /* 0x00000020ffa47424 */ /* 0x000fe200078e00ff */
[----:B------:R-:W-:Y:S02]  /*4ed0*/  UMOV UR49, 0x400 ;  /* 0x0000040000317882 */ /* 0x000fe40000000000 */
[----:B------:R-:W1:Y:S01]  /*4ee0*/  LDC R157, c[0x0][0x370] ;  /* 0x0000dc00ff9d7b82 */ /* 0x000e620000000800 */
[----:B------:R-:W-:Y:S01]  /*4ef0*/  ULEA UR49, UR37, UR49, 0x18 ;  /* 0x0000003125317291 */ /* 0x000fe2000f8ec0ff */
[----:B------:R-:W-:Y:S01]  /*4f00*/  LOP3.LUT R79, R79, 0x600000, RZ, 0xc0, !PT ;  /* 0x006000004f4f7812 */ /* 0x000fe200078ec0ff */
[----:B------:R-:W-:Y:S01]  /*4f10*/  IMAD.SHL.U32 R153, R167, 0x8, RZ ;  /* 0x00000008a7997824 */ /* 0x000fe200078e00ff */
[----:B------:R-:W-:Y:S01]  /*4f20*/  LOP3.LUT R4, R2, 0x180, RZ, 0xc0, !PT ;  /* 0x0000018002047812 */ /* 0x000fe200078ec0ff */
[----:B------:R-:W-:Y:S01]  /*4f30*/  IMAD.MOV.U32 R165, RZ, RZ, 0x10 ;  /* 0x00000010ffa57424 */ /* 0x000fe200078e00ff */
[----:B------:R-:W-:Y:S01]  /*4f40*/  SEL R164, R164, 0xffffffe0, !P2 ;  /* 0xffffffe0a4a47807 */ /* 0x000fe20005000000 */
[----:B------:R-:W-:Y:S01]  /*4f50*/  UIADD3 UR4, UPT, UPT, UR49, 0x8200, URZ ;  /* 0x0000820031047890 */ /* 0x000fe2000fffe0ff */
[----:B------:R-:W2:Y:S01]  /*4f60*/  LDC R74, c[0x0][0xb0c] ;  /* 0x0002c300ff4a7b82 */ /* 0x000ea20000000800 */
[----:B------:R-:W-:Y:S01]  /*4f70*/  LOP3.LUT R153, R4, 0x30, R153, 0xf8, !PT ;  /* 0x0000003004997812 */ /* 0x000fe200078ef899 */
[----:B------:R-:W-:Y:S01]  /*4f80*/  IMAD.MOV.U32 R76, RZ, RZ, RZ ;  /* 0x000000ffff4c7224 */ /* 0x000fe200078e00ff */
[----:B------:R-:W-:Y:S01]  /*4f90*/  SEL R165, R165, 0xfffffff0, !P1 ;  /* 0xfffffff0a5a57807 */ /* 0x000fe20004800000 */
[----:B------:R-:W-:Y:S01]  /*4fa0*/  IMAD.MOV.U32 R162, RZ, RZ, RZ ;  /* 0x000000ffffa27224 */ /* 0x000fe200078e00ff */
[----:B------:R-:W-:Y:S01]  /*4fb0*/  LOP3.LUT R153, R153, 0x1e40, R2, 0xf8, !PT ;  /* 0x00001e4099997812 */ /* 0x000fe200078ef802 */
[----:B------:R-:W-:Y:S01]  /*4fc0*/  IMAD.MOV.U32 R169, RZ, RZ, RZ ;  /* 0x000000ffffa97224 */ /* 0x000fe200078e00ff */
[----:B------:R-:W-:Y:S01]  /*4fd0*/  LOP3.LUT R167, R167, 0x60, RZ, 0xc0, !PT ;  /* 0x00000060a7a77812 */ /* 0x000fe200078ec0ff */
[----:B------:R-:W4:Y:S01]  /*4fe0*/  LDC R155, c[0x0][0xb20] ;  /* 0x0002c800ff9b7b82 */ /* 0x000f220000000800 */
[----:B------:R-:W3:Y:S01]  /*4ff0*/  LDS R0, [UR49+0x1c0] ;  /* 0x0001c031ff007984 */ /* 0x000ee20008000800 */
[----:B------:R-:W-:Y:S01]  /*5000*/  IMAD.MOV.U32 R159, RZ, RZ, RZ ;  /* 0x000000ffff9f7224 */ /* 0x000fe200078e00ff */
[----:B------:R-:W1:Y:S01]  /*5010*/  LDCU.64 UR52, c[0x0][0x348] ;  /* 0x00006900ff3477ac */ /* 0x000e620008000a00 */
[----:B------:R-:W-:Y:S01]  /*5020*/  IMAD.U32 R166, RZ, RZ, UR4 ;  /* 0x00000004ffa67e24 */ /* 0x000fe2000f8e00ff */
[----:B------:R-:W1:Y:S03]  /*5030*/  LDCU.64 UR38, c[0x0][0x888] ;  /* 0x00011100ff2677ac */ /* 0x000e660008000a00 */
[----:B------:R-:W1:Y:S01]  /*5040*/  LDC R73, c[0x0][0xb30] ;  /* 0x0002cc00ff497b82 */ /* 0x000e620000000800 */
[----:B------:R-:W1:Y:S01]  /*5050*/  LDCU.64 UR44, c[0x0][0x890] ;  /* 0x00011200ff2c77ac */ /* 0x000e620008000a00 */
[----:B------:R-:W-:-:S06]  /*5060*/  UIADD3 UR48, UPT, UPT, UR49, 0x200, URZ ;  /* 0x0000020031307890 */ /* 0x000fcc000fffe0ff */
[----:B------:R-:W1:Y:S08]  /*5070*/  LDC.64 R148, c[0x0][0xb10] ;  /* 0x0002c400ff947b82 */ /* 0x000e700000000a00 */
[----:B------:R-:W1:Y:S08]  /*5080*/  LDC.64 R70, c[0x0][0xb18] ;  /* 0x0002c600ff467b82 */ /* 0x000e700000000a00 */
[----:B------:R-:W1:Y:S08]  /*5090*/  LDC.64 R68, c[0x0][0xb28] ;  /* 0x0002ca00ff447b82 */ /* 0x000e700000000a00 */
[----:B------:R-:W1:Y:S01]  /*50a0*/  LDC.64 R146, c[0x0][0x8b0] ;  /* 0x00022c00ff927b82 */ /* 0x000e620000000a00 */
[----:B---3--:R-:W-:Y:S01]  /*50b0*/  IMAD.IADD R79, R0, 0x1, R79 ;  /* 0x00000001004f7824 */ /* 0x008fe200078e024f */
[----:B------:R-:W-:-:S04]  /*50c0*/  SHF.R.S32.HI R0, RZ, 0x4, R164 ;  /* 0x00000004ff007819 */ /* 0x000fc800000114a4 */
[----:B------:R-:W-:Y:S02]  /*50d0*/  LEA.HI.SX32 R163, R165, R0, 0x1c ;  /* 0x00000000a5a37211 */ /* 0x000fe400078fe2ff */
[----:B------:R-:W3:Y:S08]  /*50e0*/  LDC.64 R144, c[0x0][0x8a8] ;  /* 0x00022a00ff907b82 */ /* 0x000ef00000000a00 */
[----:B--2-4-:R-:W1:Y:S02]  /*50f0*/  LDC R156, c[0x0][0x374] ;  /* 0x0000dd00ff9c7b82 */ /* 0x014e640000000800 */
.L_x_133:
[----:B------:R-:W-:Y:S02]  /*5100*/  LEA R0, R169, UR49, 0x3 ;  /* 0x00000031a9007c11 */ /* 0x000fe4000f8e18ff */
[----:B------:R-:W-:Y:S02]  /*5110*/  SHF.L.U32 R3, R161, 0x1f, RZ ;  /* 0x0000001fa1037819 */ /* 0x000fe400000006ff */
[----:B-1----:R-:W-:Y:S02]  /*5120*/  LEA R16, R169, UR49, 0x4 ;  /* 0x00000031a9107c11 */ /* 0x002fe4000f8e20ff */
[----:B------:R-:W2:Y:S02]  /*5130*/  SYNCS.PHASECHK.TRANS64.TRYWAIT P0, [R0+URZ+0x130], R3 ;  /* 0x00013003000075a7 */ /* 0x000ea400080011ff */
[----:B--2---:R-:W-:Y:S05]  /*5140*/  @!P0 BRA `(.L_x_92) ;  /* 0x0000007000788947 */ /* 0x004fea0003800000 */
.L_x_193:
[----:B------:R-:W4:Y:S01]  /*5150*/  LDC.64 R12, c[0x0][0xb10] ;  /* 0x0002c400ff0c7b82 */ /* 0x000f220000000a00 */
[----:B------:R-:W3:Y:S01]  /*5160*/  LDS.128 R16, [R16+0x1a0] ;  /* 0x0001a00010107984 */ /* 0x000ee20000000c00 */
[----:B-1----:R-:W-:Y:S01]  /*5170*/  ISETP.NE.AND P1, PT, R73, 0x1, PT ;  /* 0x000000014900780c */ /* 0x002fe20003f25270 */
[----:B--2---:R-:W-:Y:S01]  /*5180*/  VIADD R0, R0, 0x140 ;  /* 0x0000014000007836 */ /* 0x004fe20000000000 */
[----:B------:R-:W-:Y:S04]  /*5190*/  ISETP.GE.AND P0, PT, R72, 0x1, PT ;  /* 0x000000014800780c */ /* 0x000fe80003f06270 */
[----:B------:R-:W1:Y:S01]  /*51a0*/  LDC.64 R10, c[0x0][0xb18] ;  /* 0x0002c600ff0a7b82 */ /* 0x000e620000000a00 */
[----:B------:R-:W-:Y:S01]  /*51b0*/  PRMT R0, RZ, 0x654, R0 ;  /* 0x00000654ff007816 */ /* 0x000fe20000000000 */
[----:B------:R-:W-:Y:S01]  /*51c0*/  @!PT LDS RZ, [RZ] ;  /* 0x00000000fffff984 */ /* 0x000fe20000000800 */
[----:B------:R-:W-:Y:S01]  /*51d0*/  @!PT LDS RZ, [RZ] ;  /* 0x00000000fffff984 */ /* 0x000fe20000000800 */
[----:B------:R-:W-:Y:S01]  /*51e0*/  @!PT LDS RZ, [RZ] ;  /* 0x00000000fffff984 */ /* 0x000fe20000000800 */
[----:B------:R-:W-:Y:S01]  /*51f0*/  @!PT LDS RZ, [RZ] ;  /* 0x00000000fffff984 */ /* 0x000fe20000000800 */
[----:B------:R2:W-:Y:S06]  /*5200*/  MEMBAR.ALL.CTA ;  /* 0x0000000000007992 */ /* 0x0005ec0000008000 */
[----:B--2---:R-:W2:Y:S01]  /*5210*/  FENCE.VIEW.ASYNC.S ;  /* 0x00000000000073c6 */ /* 0x004ea20000000000 */
[----:B------:R-:W1:Y:S08]  /*5220*/  @!P1 LDC R14, c[0x0][0xb20] ;  /* 0x0002c800ff0e9b82 */ /* 0x000e700000000800 */
[----:B------:R-:W1:Y:S01]  /*5230*/  @!P1 LDC R9, c[0x0][0xb0c] ;  /* 0x0002c300ff099b82 */ /* 0x000e620000000800 */
[----:B--2---:R2:W-:Y:S01]  /*5240*/  SYNCS.ARRIVE.TRANS64.RED.A1T0 RZ, [R0+URZ], RZ ;  /* 0x000000ff00ff79a7 */ /* 0x0045e200081004ff */
[----:B---3--:R-:W-:Y:S04]  /*5250*/  LOP3.LUT P4, RZ, R18, 0x1, RZ, 0xc0, !PT ;  /* 0x0000000112ff7812 */ /* 0x008fe8000788c0ff */
[----:B------:R-:W-:Y:S09]  /*5260*/  P2R R168, PR, RZ, 0x10 ;  /* 0x00000010ffa87803 */ /* 0x000ff20000000000 */
[----:B------:R-:W-:Y:S02]  /*5270*/  @P4 MOV R77, R16 ;  /* 0x00000010004d4202 */ /* 0x000fe40000000f00 */
[----:B------:R-:W-:Y:S01]  /*5280*/  @P4 LOP3.LUT R75, R17, 0xffff, RZ, 0xc0, !PT ;  /* 0x0000ffff114b4812 */ /* 0x000fe200078ec0ff */
[----:B--2-4-:R-:W-:Y:S06]  /*5290*/  @!P0 BRA `(.L_x_93) ;  /* 0x0000000000a48947 */ /* 0x014fec0003800000 */
[----:B------:R-:W-:Y:S01]  /*52a0*/  IMAD.HI.U32 R24, R156, R71, RZ ;  /* 0x000000479c187227 */ /* 0x000fe200078e00ff */
[----:B------:R-:W-:Y:S02]  /*52b0*/  ISETP.NE.AND P0, PT, R70, 0x1, PT ;  /* 0x000000014600780c */ /* 0x000fe40003f05270 */
[----:B------:R-:W-:Y:S01]  /*52c0*/  ISETP.NE.AND P2, PT, R72, 0x1, PT ;  /* 0x000000014800780c */ /* 0x000fe20003f45270 */
[-C--:B------:R-:W-:Y:S01]  /*52d0*/  IMAD.HI.U32 R22, R157, R148.reuse, RZ ;  /* 0x000000949d167227 */ /* 0x080fe200078e00ff */
[----:B------:R-:W-:Y:S02]  /*52e0*/  SHF.R.U32.HI R23, RZ, R155, R24 ;  /* 0x0000009bff177219 */ /* 0x000fe40000011618 */
[----:B------:R-:W-:Y:S01]  /*52f0*/  ISETP.NE.AND P3, PT, R74, 0x1, PT ;  /* 0x000000014a00780c */ /* 0x000fe20003f65270 */
[----:B------:R-:W-:Y:S01]  /*5300*/  IMAD.HI.U32 R28, R75, R71, RZ ;  /* 0x000000474b1c7227 */ /* 0x000fe200078e00ff */
[----:B------:R-:W-:Y:S02]  /*5310*/  SHF.R.U32.HI R22, RZ, R149, R22 ;  /* 0x00000095ff167219 */ /* 0x000fe40000011616 */
[----:B------:R-:W-:Y:S01]  /*5320*/  SEL R3, R156, R23, !P0 ;  /* 0x000000179c037207 */ /* 0x000fe20004000000 */
[----:B------:R-:W-:Y:S01]  /*5330*/  IMAD.HI.U32 R26, R77, R148, RZ ;  /* 0x000000944d1a7227 */ /* 0x000fe200078e00ff */
[----:B------:R-:W-:Y:S03]  /*5340*/  SEL R7, R157, R22, !P3 ;  /* 0x000000169d077207 */ /* 0x000fe60005800000 */
[-C--:B------:R-:W-:Y:S01]  /*5350*/  IMAD.HI.U32 R22, R3, R68.reuse, RZ ;  /* 0x0000004403167227 */ /* 0x080fe200078e00ff */
[----:B------:R-:W-:Y:S03]  /*5360*/  SHF.R.U32.HI R26, RZ, R149, R26 ;  /* 0x00000095ff1a7219 */ /* 0x000fe6000001161a */
[----:B------:R-:W-:Y:S01]  /*5370*/  IMAD.HI.U32 R24, R7, R68, RZ ;  /* 0x0000004407187227 */ /* 0x000fe200078e00ff */
[----:B------:R-:W-:Y:S02]  /*5380*/  @P2 SHF.R.U32.HI R3, RZ, R69, R22 ;  /* 0x00000045ff032219 */ /* 0x000fe40000011616 */
[----:B------:R-:W-:Y:S02]  /*5390*/  SHF.R.U32.HI R22, RZ, R155, R28 ;  /* 0x0000009bff167219 */ /* 0x000fe4000001161c */
[----:B------:R-:W-:Y:S01]  /*53a0*/  @P2 SHF.R.U32.HI R7, RZ, R69, R24 ;  /* 0x00000045ff072219 */ /* 0x000fe20000011618 */
[C---:B------:R-:W-:Y:S01]  /*53b0*/  IMAD R2, R72.reuse, R3, RZ ;  /* 0x0000000348027224 */ /* 0x040fe200078e02ff */
[----:B------:R-:W-:Y:S02]  /*53c0*/  SEL R5, R75, R22, !P0 ;  /* 0x000000164b057207 */ /* 0x000fe40004000000 */
[----:B------:R-:W-:Y:S01]  /*53d0*/  SEL R3, R77, R26, !P3 ;  /* 0x0000001a4d037207 */ /* 0x000fe20005800000 */
[----:B------:R-:W-:Y:S01]  /*53e0*/  IMAD R4, R72, R7, RZ ;  /* 0x0000000748047224 */ /* 0x000fe200078e02ff */
[C---:B------:R-:W-:Y:S01]  /*53f0*/  ISETP.GE.AND P0, PT, R5.reuse, R2, PT ;  /* 0x000000020500720c */ /* 0x040fe20003f06270 */
[----:B------:R-:W-:Y:S03]  /*5400*/  IMAD.HI.U32 R6, R5, R68, RZ ;  /* 0x0000004405067227 */ /* 0x000fe600078e00ff */
[----:B------:R-:W-:Y:S01]  /*5410*/  ISETP.GE.OR P0, PT, R3, R4, P0 ;  /* 0x000000040300720c */ /* 0x000fe20000706670 */
[----:B------:R-:W-:Y:S01]  /*5420*/  IMAD.MOV R4, RZ, RZ, -R3 ;  /* 0x000000ffff047224 */ /* 0x000fe200078e0a03 */
[-C--:B------:R-:W-:Y:S03]  /*5430*/  SHF.R.U32.HI R6, RZ, R69.reuse, R6 ;  /* 0x00000045ff067219 */ /* 0x080fe60000011606 */
[----:B------:R-:W-:Y:S01]  /*5440*/  IMAD R77, R74, R4, R77 ;  /* 0x000000044a4d7224 */ /* 0x000fe200078e024d */
[----:B------:R-:W-:Y:S05]  /*5450*/  SEL R15, R5, R6, !P2 ;  /* 0x00000006050f7207 */ /* 0x000fea0005000000 */
[----:B------:R-:W-:Y:S02]  /*5460*/  IMAD.MOV R6, RZ, RZ, -R15 ;  /* 0x000000ffff067224 */ /* 0x000fe400078e0a0f */
[C---:B------:R-:W-:Y:S04]  /*5470*/  @!P0 IMAD.HI.U32 R2, R3.reuse, R68, RZ ;  /* 0x0000004403028227 */ /* 0x040fe800078e00ff */
[----:B------:R-:W-:Y:S01]  /*5480*/  IMAD R6, R72, R6, R5 ;  /* 0x0000000648067224 */ /* 0x000fe200078e0205 */
[----:B------:R-:W-:Y:S04]  /*5490*/  @!P0 SHF.R.U32.HI R2, RZ, R69, R2 ;  /* 0x00000045ff028219 */ /* 0x000fe80000011602 */
[----:B------:R-:W-:Y:S02]  /*54a0*/  @!P0 SEL R0, R3, R2, !P2 ;  /* 0x0000000203008207 */ /* 0x000fe40005000000 */
[----:B------:R-:W-:Y:S02]  /*54b0*/  IADD3 R2, PT, PT, -R5, RZ, RZ ;  /* 0x000000ff05027210 */ /* 0x000fe40007ffe1ff */
[----:B------:R-:W-:Y:S01]  /*54c0*/  @!P0 IADD3 R8, PT, PT, R15, -R0, RZ ;  /* 0x800000000f088210 */ /* 0x000fe20007ffe0ff */
[----:B------:R-:W-:Y:S02]  /*54d0*/  @!P0 IMAD R0, R7, R6, R0 ;  /* 0x0000000607008224 */ /* 0x000fe400078e0200 */
[----:B------:R-:W-:Y:S02]  /*54e0*/  IMAD R75, R70, R2, R75 ;  /* 0x00000002464b7224 */ /* 0x000fe400078e024b */
[----:B------:R-:W-:Y:S02]  /*54f0*/  @!P0 IMAD R5, R8, R72, R3 ;  /* 0x0000004808058224 */ /* 0x000fe400078e0203 */
[----:B------:R-:W-:Y:S04]  /*5500*/  @!P0 IMAD.MOV.U32 R3, RZ, RZ, R0 ;  /* 0x000000ffff038224 */ /* 0x000fe800078e0000 */
[----:B------:R-:W-:Y:S02]  /*5510*/  IMAD R77, R3, R74, R77 ;  /* 0x0000004a034d7224 */ /* 0x000fe400078e024d */
[----:B------:R-:W-:Y:S07]  /*5520*/  IMAD R75, R5, R70, R75 ;  /* 0x00000046054b7224 */ /* 0x000fee00078e024b */
.L_x_93:
[----:B-1----:R-:W-:Y:S01]  /*5530*/  @!P1 ISETP.NE.AND P0, PT, R10, 0x1, PT ;  /* 0x000000010a00980c */ /* 0x002fe20003f05270 */
[----:B------:R-:W-:Y:S01]  /*5540*/  @!P1 IMAD.HI.U32 R0, R77, R12, RZ ;  /* 0x0000000c4d009227 */ /* 0x000fe200078e00ff */
[----:B------:R-:W-:Y:S01]  /*5550*/  @!P1 ISETP.NE.AND P2, PT, R9, 0x1, PT ;  /* 0x000000010900980c */ /* 0x000fe20003f45270 */
[----:B------:R-:W-:Y:S01]  /*5560*/  ULOP3.LUT UP0, URZ, UR48, 0x1b0, URZ, 0xc0, !UPT ;  /* 0x000001b030ff7892 */ /* 0x000fe2000f80c0ff */
[----:B------:R-:W-:Y:S01]  /*5570*/  R2UR UR42, R21 ;  /* 0x00000000152a72ca */ /* 0x000fe200000e0000 */
[----:B------:R-:W-:Y:S01]  /*5580*/  @!P1 IMAD.HI.U32 R3, R75, R11, RZ ;  /* 0x0000000b4b039227 */ /* 0x000fe200078e00ff */
[----:B------:R-:W-:Y:S02]  /*5590*/  @!P1 SHF.R.U32.HI R0, RZ, R13, R0 ;  /* 0x0000000dff009219 */ /* 0x000fe40000011600 */
[----:B------:R-:W-:Y:S01]  /*55a0*/  R2UR UR41, R20 ;  /* 0x00000000142972ca */ /* 0x000fe200000e0000 */
[----:B------:R-:W-:Y:S01]  /*55b0*/  VIADD R169, R169, 0x1 ;  /* 0x00000001a9a97836 */ /* 0x000fe20000000000 */
[----:B------:R-:W-:Y:S02]  /*55c0*/  @!P1 SHF.R.U32.HI R2, RZ, R14, R3 ;  /* 0x0000000eff029219 */ /* 0x000fe40000011603 */
[----:B------:R-:W-:Y:S02]  /*55d0*/  @!P1 SEL R3, R77, R0, !P2 ;  /* 0x000000004d039207 */ /* 0x000fe40005000000 */
[----:B------:R-:W-:Y:S02]  /*55e0*/  @!P1 SEL R2, R75, R2, !P0 ;  /* 0x000000024b029207 */ /* 0x000fe40004000000 */
[----:B------:R-:W-:Y:S01]  /*55f0*/  @P4 SHF.R.U32.HI R158, RZ, 0x10, R17 ;  /* 0x00000010ff9e4819 */ /* 0x000fe20000011611 */
[----:B------:R-:W-:Y:S02]  /*5600*/  USHF.L.U32 UR42, UR42, 0x7, URZ ;  /* 0x000000072a2a7899 */ /* 0x000fe400080006ff */
[----:B------:R-:W-:Y:S02]  /*5610*/  @!P1 IMAD.IADD R0, R2, 0x1, -R3 ;  /* 0x0000000102009824 */ /* 0x000fe400078e0a03 */
[----:B------:R-:W-:Y:S01]  /*5620*/  @!P1 IMAD.IADD R2, R3, 0x1, -R2 ;  /* 0x0000000103029824 */ /* 0x000fe200078e0a02 */
[----:B------:R-:W-:Y:S01]  /*5630*/  USHF.L.U32 UR41, UR41, 0x8, URZ ;  /* 0x0000000829297899 */ /* 0x000fe200080006ff */
[----:B------:R-:W-:Y:S02]  /*5640*/  @!P1 IMAD R77, R0, R9, R77 ;  /* 0x00000009004d9224 */ /* 0x000fe400078e024d */
[----:B------:R-:W-:Y:S01]  /*5650*/  @!P1 IMAD R75, R2, R10, R75 ;  /* 0x0000000a024b9224 */ /* 0x000fe200078e024b */
[----:B------:R-:W-:Y:S08]  /*5660*/  BRA.U !UP0, `(.L_x_94) ;  /* 0x0000000108407547 */ /* 0x000ff0000b800000 */
[----:B------:R-:W1:Y:S01]  /*5670*/  LDCU.64 UR8, c[0x4][0x88] ;  /* 0x01001100ff0877ac */ /* 0x000e620008000a00 */
[----:B------:R-:W-:Y:S01]  /*5680*/  MOV R3, 0x0 ;  /* 0x0000000000037802 */ /* 0x000fe20000000f00 */
[----:B------:R-:W-:Y:S02]  /*5690*/  HFMA2 R12, -RZ, RZ, 0, 5.9604644775390625e-08 ;  /* 0x00000001ff0c7431 */ /* 0x000fe400000001ff */
[----:B------:R-:W-:Y:S02]  /*56a0*/  IMAD.MOV.U32 R8, RZ, RZ, 0x70 ;  /* 0x00000070ff087424 */ /* 0x000fe400078e00ff */
[----:B------:R-:W-:Y:S01]  /*56b0*/  IMAD.MOV.U32 R13, RZ, RZ, RZ ;  /* 0x000000ffff0d7224 */ /* 0x000fe200078e00ff */
[----:B------:R-:W2:Y:S01]  /*56c0*/  LDCU.64 UR6, c[0x4][0x90] ;  /* 0x01001200ff0677ac */ /* 0x000ea20008000a00 */
[----:B------:R-:W3:Y:S01]  /*56d0*/  LDC.64 R2, c[0x4][R3] ;  /* 0x0100000003027b82 */ /* 0x000ee20000000a00 */
[----:B------:R-:W4:Y:S01]  /*56e0*/  LDCU.64 UR4, c[0x4][0x8] ;  /* 0x01000100ff0477ac */ /* 0x000f220008000a00 */
[----:B-1----:R-:W-:Y:S01]  /*56f0*/  MOV R5, UR9 ;  /* 0x0000000900057c02 */ /* 0x002fe20008000f00 */
[----:B------:R-:W-:Y:S01]  /*5700*/  IMAD.U32 R4, RZ, RZ, UR8 ;  /* 0x00000008ff047e24 */ /* 0x000fe2000f8e00ff */
[----:B--2---:R-:W-:Y:S01]  /*5710*/  MOV R7, UR7 ;  /* 0x0000000700077c02 */ /* 0x004fe20008000f00 */
[----:B------:R-:W-:Y:S01]  /*5720*/  IMAD.U32 R6, RZ, RZ, UR6 ;  /* 0x00000006ff067e24 */ /* 0x000fe2000f8e00ff */
[----:B----4-:R-:W-:Y:S01]  /*5730*/  MOV R11, UR5 ;  /* 0x00000005000b7c02 */ /* 0x010fe20008000f00 */
[----:B------:R-:W-:Y:S02]  /*5740*/  IMAD.U32 R10, RZ, RZ, UR4 ;  /* 0x00000004ff0a7e24 */ /* 0x000fe4000f8e00ff */
[----:B------:R-:W-:Y:S07]  /*5750*/  LEPC R20, `(.L_x_94) ;  /* 0x000000001014794e */ /* 0x000fee0000000000 */
[----:B---3-5:R-:W-:Y:S05]  /*5760*/  CALL.ABS.NOINC R2 ;  /* 0x0000000002007343 */ /* 0x028fea0003c00000 */
.L_x_94:
[----:B------:R-:W-:Y:S01]  /*5770*/  LOP3.LUT P0, RZ, R166, 0x1b0, RZ, 0xc0, !PT ;  /* 0x000001b0a6ff7812 */ /* 0x000fe2000780c0ff */
[----:B------:R-:W-:Y:S11]  /*5780*/  BSSY.RECONVERGENT B6, `(.L_x_95) ;  /* 0x0000013000067945 */ /* 0x000ff60003800200 */
[----:B------:R-:W-:Y:S01]  /*5790*/  @!UPT UIADD3 URZ, UPT, UPT, URZ, URZ, URZ ;  /* 0x000000fffffff290 */ /* 0x000fe2000fffe0ff */
[----:B------:R-:W-:Y:S05]  /*57a0*/  @!P0 BRA `(.L_x_96) ;  /* 0x0000000000408947 */ /* 0x000fea0003800000 */
        /* <DEDUP_REMOVED lines=16> */
.L_x_96:
[----:B------:R-:W-:Y:S05]  /*58b0*/  BSYNC.RECONVERGENT B6 ;  /* 0x0000000000067941 */ /* 0x000fea0003800200 */
.L_x_95:
[----:B------:R-:W-:Y:S01]  /*58c0*/  ISETP.NE.U32.AND P4, PT, R146, RZ, PT ;  /* 0x000000ff9200720c */ /* 0x000fe20003f85070 */
[----:B------:R-:W-:Y:S01]  /*58d0*/  UISETP.NE.AND UP2, UPT, UR50, URZ, UPT ;  /* 0x000000ff3200728c */ /* 0x000fe2000bf45270 */
[----:B------:R-:W-:Y:S01]  /*58e0*/  ISETP.NE.U32.AND P2, PT, RZ, UR38, PT ;  /* 0x00000026ff007c0c */ /* 0x000fe2000bf45070 */
[----:B------:R-:W-:Y:S01]  /*58f0*/  UISETP.NE.U32.AND UP1, UPT, UR44, URZ, UPT ;  /* 0x000000ff2c00728c */ /* 0x000fe2000bf25070 */
[----:B------:R-:W-:Y:S01]  /*5900*/  ISETP.NE.AND.EX P4, PT, R147, RZ, PT, P4 ;  /* 0x000000ff9300720c */ /* 0x000fe20003f85340 */
[----:B------:R-:W-:Y:S01]  /*5910*/  UPLOP3.LUT UP0, UPT, UPT, UPT, UPT, 0x40, 0x4 ;  /* 0x000000000004789c */ /* 0x000fe20003f0e870 */
[----:B------:R-:W-:Y:S01]  /*5920*/  ISETP.NE.AND.EX P2, PT, RZ, UR39, PT, P2 ;  /* 0x00000027ff007c0c */ /* 0x000fe2000bf45320 */
[----:B------:R-:W-:Y:S01]  /*5930*/  UISETP.NE.AND.EX UP1, UPT, UR45, URZ, UPT, UP1 ;  /* 0x000000ff2d00728c */ /* 0x000fe2000bf25310 */
[----:B------:R-:W-:Y:S04]  /*5940*/  PLOP3.LUT P1, PT, PT, PT, UP2, 0x80, 0x8 ;  /* 0x000000000008781c */ /* 0x000fe80003f2f028 */
[----:B------:R-:W-:Y:S06]  /*5950*/  @UP2 UPLOP3.LUT UP0, UPT, UPT, UPT, UP1, 0x80, 0x8 ;  /* 0x000000000008289c */ /* 0x000fec0003f0f010 */
[----:B------:R-:W-:Y:S01]  /*5960*/  PLOP3.LUT P0, PT, PT, PT, UP0, 0x80, 0x8 ;  /* 0x000000000008781c */ /* 0x000fe20003f0f008 */
[----:B------:R-:W-:Y:S01]  /*5970*/  @!UPT UIADD3 URZ, UPT, UPT, URZ, URZ, URZ ;  /* 0x000000fffffff290 */ /* 0x000fe2000fffe0ff */
[----:B------:R-:W-:Y:S11]  /*5980*/  BRA.U !UP1, `(.L_x_97) ;  /* 0x0000000109387547 */ /* 0x000ff6000b800000 */
[----:B------:R-:W-:Y:S01]  /*5990*/  UISETP.NE.U32.AND UP0, UPT, UR38, URZ, UPT ;  /* 0x000000ff2600728c */ /* 0x000fe2000bf05070 */
[----:B------:R-:W-:Y:S02]  /*59a0*/  HFMA2 R0, -RZ, RZ, 0, 5.9604644775390625e-08 ;  /* 0x00000001ff007431 */ /* 0x000fe400000001ff */
[----:B------:R-:W-:Y:S01]  /*59b0*/  IMAD.MOV.U32 R151, RZ, RZ, 0x1 ;  /* 0x00000001ff977424 */ /* 0x000fe200078e00ff */
[----:B------:R-:W-:Y:S06]  /*59c0*/  UISETP.NE.AND.EX UP0, UPT, UR39, URZ, UPT, UP0 ;  /* 0x000000ff2700728c */ /* 0x000fec000bf05300 */
[----:B------:R-:W-:Y:S05]  /*59d0*/  PLOP3.LUT P3, PT, PT, PT, UP0, 0x80, 0x8 ;  /* 0x000000000008781c */ /* 0x000fea0003f6f008 */
[----:B------:R-:W1:Y:S01]  /*59e0*/  @UP0 LDCU.64 UR6, c[0x0][0x888] ;  /* 0x00011100ff0607ac */ /* 0x000e620008000a00 */
[----:B------:R-:W-:Y:S07]  /*59f0*/  @UP0 UIMAD UR4, UR36, UR44, URZ ;  /* 0x0000002c240402a4 */ /* 0x000fee000f8e02ff */
[----:B------:R-:W-:Y:S01]  /*5a00*/  @!P3 PRMT R151, R0, 0x7610, R151 ;  /* 0x000076100097b816 */ /* 0x000fe20000000097 */
[----:B-1----:R-:W-:Y:S03]  /*5a10*/  @UP0 UIMAD.WIDE UR6, UR4, 0x4, UR6 ;  /* 0x00000004040608a5 */ /* 0x002fe6000f8e0206 */
[----:B------:R-:W1:Y:S03]  /*5a20*/  @!UP0 LDCU UR4, c[0x0][0x880] ;  /* 0x00011000ff0487ac */ /* 0x000e660008000800 */
[----:B------:R-:W-:Y:S01]  /*5a30*/  IMAD.U32 R2, RZ, RZ, UR6 ;  /* 0x00000006ff027e24 */ /* 0x000fe2000f8e00ff */
[----:B------:R-:W-:Y:S05]  /*5a40*/  MOV R3, UR7 ;  /* 0x0000000700037c02 */ /* 0x000fea0008000f00 */
[----:B-----5:R2:W5:Y:S02]  /*5a50*/  @P3 LDG.E R82, desc[UR46][R2.64] ;  /* 0x0000002e02523981 */ /* 0x020564000c1e1900 */
[----:B-12---:R-:W-:Y:S02]  /*5a60*/  @!P3 IMAD.U32 R82, RZ, RZ, UR4 ;  /* 0x00000004ff52be24 */ /* 0x006fe4000f8e00ff */
.L_x_97:
[----:B------:R-:W-:Y:S05]  /*5a70*/  @!P4 BRA `(.L_x_98) ;  /* 0x000000000020c947 */ /* 0x000fea0003800000 */
[----:B------:R-:W-:Y:S04]  /*5a80*/  ISETP.NE.U32.AND P3, PT, R144, RZ, PT ;  /* 0x000000ff9000720c */ /* 0x000fe80003f65070 */
[----:B------:R-:W-:Y:S11]  /*5a90*/  ISETP.NE.AND.EX P3, PT, R145, RZ, PT, P3 ;  /* 0x000000ff9100720c */ /* 0x000ff60003f65330 */
[----:B------:R-:W-:Y:S02]  /*5aa0*/  @!UPT UIADD3 URZ, UPT, UPT, URZ, URZ, URZ ;  /* 0x000000fffffff290 */ /* 0x000fe4000fffe0ff */
[----:B------:R-:W1:Y:S01]  /*5ab0*/  @P3 LDC.64 R2, c[0x0][0x8a8] ;  /* 0x00022a00ff023b82 */ /* 0x000e620000000a00 */
[----:B------:R-:W-:Y:S04]  /*5ac0*/  @P3 IMAD R0, R146, UR36, RZ ;  /* 0x0000002492003c24 */ /* 0x000fe8000f8e02ff */
[----:B-1----:R-:W-:Y:S05]  /*5ad0*/  @P3 IMAD.WIDE R2, R0, 0x4, R2 ;  /* 0x0000000400023825 */ /* 0x002fea00078e0202 */
[----:B-----5:R1:W5:Y:S02]  /*5ae0*/  @P3 LDG.E R78, desc[UR46][R2.64] ;  /* 0x0000002e024e3981 */ /* 0x020364000c1e1900 */
[----:B-1----:R-:W2:Y:S02]  /*5af0*/  @!P3 LDC R78, c[0x0][0x8a0] ;  /* 0x00022800ff4ebb82 */ /* 0x002ea40000000800 */
.L_x_98:
[----:B-----5:R-:W-:Y:S01]  /*5b00*/  ISETP.NE.AND P4, PT, R82, RZ, PT ;  /* 0x000000ff5200720c */ /* 0x020fe20003f85270 */
[----:B------:R-:W-:Y:S01]  /*5b10*/  BSSY B1, `(.L_x_99) ;  /* 0x0000048000017945 */ /* 0x000fe20003800000 */
[----:B------:R-:W-:Y:S01]  /*5b20*/  SEL R7, RZ, 0xffffffff, P2 ;  /* 0xffffffffff077807 */ /* 0x000fe20001000000 */
[----:B------:R-:W-:Y:S01]  /*5b30*/  IMAD.MOV.U32 R109, RZ, RZ, 0x1 ;  /* 0x00000001ff6d7424 */ /* 0x000fe200078e00ff */
[----:B------:R-:W-:Y:S01]  /*5b40*/  LOP3.LUT P3, RZ, R151, 0xff, RZ, 0xc0, !PT ;  /* 0x000000ff97ff7812 */ /* 0x000fe2000786c0ff */
[----:B------:R-:W-:Y:S01]  /*5b50*/  IMAD R80, R76, 0x100, R79 ;  /* 0x000001004c507824 */ /* 0x000fe200078e024f */
[----:B------:R-:W-:Y:S02]  /*5b60*/  @P1 SEL R0, RZ, 0xffffffff, P4 ;  /* 0xffffffffff001807 */ /* 0x000fe40002000000 */
[----:B------:R-:W-:Y:S02]  /*5b70*/  CS2R R98, SRZ ;  /* 0x0000000000627805 */ /* 0x000fe4000001ff00 */
[----:B------:R-:W-:Y:S02]  /*5b80*/  LEA R3, R160, UR49, 0x3 ;  /* 0x00000031a0037c11 */ /* 0x000fe4000f8e18ff */
[----:B------:R-:W-:Y:S02]  /*5b90*/  CS2R R96, SRZ ;  /* 0x0000000000607805 */ /* 0x000fe4000001ff00 */
[----:B------:R-:W-:Y:S02]  /*5ba0*/  @P0 SEL R0, R7, R0, !P3 ;  /* 0x0000000007000207 */ /* 0x000fe40005800000 */
[----:B------:R-:W-:Y:S02]  /*5bb0*/  CS2R R94, SRZ ;  /* 0x00000000005e7805 */ /* 0x000fe4000001ff00 */
[----:B------:R-:W-:Y:S02]  /*5bc0*/  LEA R108, R76, UR49, 0x3 ;  /* 0x000000314c6c7c11 */ /* 0x000fe4000f8e18ff */
[----:B------:R-:W-:Y:S02]  /*5bd0*/  CS2R R92, SRZ ;  /* 0x00000000005c7805 */ /* 0x000fe4000001ff00 */
[----:B------:R-:W-:Y:S02]  /*5be0*/  @P1 LOP3.LUT R0, R0, 0x1, RZ, 0xc0, !PT ;  /* 0x0000000100001812 */ /* 0x000fe400078ec0ff */
[----:B------:R-:W-:Y:S02]  /*5bf0*/  CS2R R90, SRZ ;  /* 0x00000000005a7805 */ /* 0x000fe4000001ff00 */
[----:B------:R-:W-:Y:S02]  /*5c00*/  SHF.L.U32 R5, R162, 0x1f, RZ ;  /* 0x0000001fa2057819 */ /* 0x000fe400000006ff */
[----:B------:R-:W-:Y:S02]  /*5c10*/  CS2R R88, SRZ ;  /* 0x0000000000587805 */ /* 0x000fe4000001ff00 */
[----:B------:R-:W-:Y:S02]  /*5c20*/  ISETP.NE.U32.OR P6, PT, R0, 0x1, !P1 ;  /* 0x000000010000780c */ /* 0x000fe40004fc5470 */
[----:B------:R-:W-:Y:S02]  /*5c30*/  CS2R R102, SRZ ;  /* 0x0000000000667805 */ /* 0x000fe4000001ff00 */
[----:B------:R-:W-:Y:S02]  /*5c40*/  PLOP3.LUT P2, PT, PT, PT, UP1, 0x80, 0x8 ;  /* 0x000000000008781c */ /* 0x000fe40003f4f018 */
[----:B------:R-:W-:Y:S02]  /*5c50*/  CS2R R100, SRZ ;  /* 0x0000000000647805 */ /* 0x000fe4000001ff00 */
[----:B------:R-:W-:Y:S02]  /*5c60*/  SEL R0, RZ, 0xffffffff, P4 ;  /* 0xffffffffff007807 */ /* 0x000fe40002000000 */
[----:B------:R-:W-:Y:S03]  /*5c70*/  P2R R117, PR, RZ, 0x40 ;  /* 0x00000040ff757803 */ /* 0x000fe60000000000 */
[----:B------:R-:W-:Y:S04]  /*5c80*/  @P6 SHF.L.U32 R2, R159, 0x1f, RZ ;  /* 0x0000001f9f026819 */ /* 0x000fe800000006ff */
[----:B------:R-:W-:Y:S01]  /*5c90*/  @P2 SEL R0, R7, R0, !P3 ;  /* 0x0000000007002207 */ /* 0x000fe20005800000 */
[----:B------:R-:W1:Y:S03]  /*5ca0*/  @P6 SYNCS.PHASECHK.TRANS64.TRYWAIT P1, [R3+URZ+0xe0], R2 ;  /* 0x0000e002030065a7 */ /* 0x000e6600080211ff */
[----:B------:R-:W-:Y:S04]  /*5cb0*/  LOP3.LUT R0, R0, 0x1, RZ, 0xc0, !PT ;  /* 0x0000000100007812 */ /* 0x000fe800078ec0ff */
[----:B------:R-:W-:Y:S04]  /*5cc0*/  ISETP.NE.U32.AND P5, PT, R0, 0x1, PT ;  /* 0x000000010000780c */ /* 0x000fe80003fa5070 */
[----:B------:R-:W-:Y:S01]  /*5cd0*/  P2R R110, PR, RZ, 0x20 ;  /* 0x00000020ff6e7803 */ /* 0x000fe20000000000 */
[----:B------:R3:W4:Y:S01]  /*5ce0*/  SYNCS.PHASECHK.TRANS64.TRYWAIT P0, [R108+URZ+0x150], R5 ;  /* 0x000150056c0075a7 */ /* 0x00072200080011ff */
[----:B-1----:R-:W-:Y:S01]  /*5cf0*/  @P6 SEL R109, RZ, 0x1, !P1 ;  /* 0x00000001ff6d6807 */ /* 0x002fe20004800000 */
[----:B---3--:R-:W-:Y:S06]  /*5d00*/  @!P6 BRA `(.L_x_100) ;  /* 0x0000000000a0e947 */ /* 0x008fec0003800000 */
[----:B------:R-:W-:Y:S01]  /*5d10*/  @P5 IMAD R7, R160, 0x2000, R153 ;  /* 0x00002000a0075824 */ /* 0x000fe200078e0299 */
[----:B------:R-:W-:Y:S01]  /*5d20*/  ISETP.NE.AND P1, PT, R109, RZ, PT ;  /* 0x000000ff6d00720c */ /* 0x000fe20003f25270 */
[----:B------:R-:W-:Y:S01]  /*5d30*/  BSSY B0, `(.L_x_101) ;  /* 0x0000011000007945 */ /* 0x000fe20003800000 */
[----:B------:R-:W-:Y:S01]  /*5d40*/  CS2R R102, SRZ ;  /* 0x0000000000667805 */ /* 0x000fe2000001ff00 */
[----:B------:R-:W-:Y:S01]  /*5d50*/  @P5 VIADD R2, R7, UR49 ;  /* 0x0000003107025c36 */ /* 0x000fe20008000000 */
[----:B------:R-:W-:Y:S02]  /*5d60*/  CS2R R100, SRZ ;  /* 0x0000000000647805 */ /* 0x000fe4000001ff00 */
[----:B------:R-:W-:Y:S02]  /*5d70*/  CS2R R90, SRZ ;  /* 0x00000000005a7805 */ /* 0x000fe4000001ff00 */
[----:B------:R-:W-:Y:S01]  /*5d80*/  CS2R R88, SRZ ;  /* 0x0000000000587805 */ /* 0x000fe2000001ff00 */
[--C-:B------:R-:W-:Y:S01]  /*5d90*/  @P5 IMAD.IADD R6, R165, 0x1, R2.reuse ;  /* 0x00000001a5065824 */ /* 0x100fe200078e0202 */
[----:B------:R-:W-:Y:S01]  /*5da0*/  CS2R R94, SRZ ;  /* 0x00000000005e7805 */ /* 0x000fe2000001ff00 */
[--C-:B------:R-:W-:Y:S01]  /*5db0*/  @P5 IMAD.IADD R4, R164, 0x1, R2.reuse ;  /* 0x00000001a4045824 */ /* 0x100fe200078e0202 */
[----:B------:R-:W-:Y:S01]  /*5dc0*/  CS2R R92, SRZ ;  /* 0x00000000005c7805 */ /* 0x000fe2000001ff00 */
[----:B------:R-:W-:Y:S01]  /*5dd0*/  @P5 IMAD R2, R163, 0x10, R2 ;  /* 0x00000010a3025824 */ /* 0x000fe200078e0202 */
[----:B------:R-:W-:Y:S02]  /*5de0*/  CS2R R98, SRZ ;  /* 0x0000000000627805 */ /* 0x000fe4000001ff00 */
[----:B------:R-:W-:Y:S01]  /*5df0*/  CS2R R96, SRZ ;  /* 0x0000000000607805 */ /* 0x000fe2000001ff00 */
[----:B------:R-:W-:Y:S06]  /*5e00*/  @P1 BRA `(.L_x_102) ;  /* 0x00000000000c1947 */ /* 0x000fec0003800000 */
[----:B------:R-:W-:Y:S04]  /*5e10*/  SHF.L.U32 R0, R159, 0x1f, RZ ;  /* 0x0000001f9f007819 */ /* 0x000fe800000006ff */
[----:B------:R-:W1:Y:S02]  /*5e20*/  SYNCS.PHASECHK.TRANS64.TRYWAIT P1, [R3+URZ+0xe0], R0 ;  /* 0x0000e000030075a7 */ /* 0x000e6400080211ff */
[----:B-1----:R-:W-:Y:S05]  /*5e30*/  @!P1 BRA `(.L_x_103) ;  /* 0x0000006400509947 */ /* 0x002fea0003800000 */
.L_x_102:
[----:B------:R-:W-:Y:S05]  /*5e40*/  BSYNC B0 ;  /* 0x0000000000007941 */ /* 0x000fea0003800000 */
.L_x_101:
[----:B------:R-:W-:Y:S01]  /*5e50*/  ISETP.NE.AND P1, PT, R110, RZ, PT ;  /* 0x000000ff6e00720c */ /* 0x000fe20003f25270 */
[----:B-1----:R-:W-:Y:S02]  /*5e60*/  VIADD R3, R3, 0x100 ;  /* 0x0000010003037836 */ /* 0x002fe40000000000 */
[----:B------:R-:W-:Y:S02]  /*5e70*/  IMAD.U32 R0, RZ, RZ, UR37 ;  /* 0x00000025ff007e24 */ /* 0x000fe4000f8e00ff */
[----:B------:R-:W-:Y:S03]  /*5e80*/  VIADD R160, R160, 0x1 ;  /* 0x00000001a0a07836 */ /* 0x000fe60000000000 */
[----:B------:R-:W-:Y:S05]  /*5e90*/  PRMT R0, R0, 0x654, R3 ;  /* 0x0000065400007816 */ /* 0x000fea0000000003 */
[----:B------:R1:W3:Y:S04]  /*5ea0*/  @P1 LDS.128 R100, [R7+UR49+0x200] ;  /* 0x0002003107641984 */ /* 0x0002e80008000c00 */
[----:B------:R1:W1:Y:S04]  /*5eb0*/  @P1 LDS.128 R88, [R6+0x200] ;  /* 0x0002000006581984 */ /* 0x0002680000000c00 */
[----:B------:R1:W1:Y:S04]  /*5ec0*/  @P1 LDS.128 R92, [R4+0x200] ;  /* 0x00020000045c1984 */ /* 0x0002680000000c00 */
[----:B------:R1:W1:Y:S01]  /*5ed0*/  @P1 LDS.128 R96, [R2+0x200] ;  /* 0x0002000002601984 */ /* 0x0002620000000c00 */
[C---:B------:R-:W-:Y:S01]  /*5ee0*/  ISETP.NE.AND P1, PT, R160.reuse, 0x4, PT ;  /* 0x00000004a000780c */ /* 0x040fe20003f25270 */
[----:B------:R-:W-:Y:S01]  /*5ef0*/  @!PT LDS RZ, [RZ] ;  /* 0x00000000fffff984 */ /* 0x000fe20000000800 */
[----:B------:R-:W-:Y:S01]  /*5f00*/  @!PT LDS RZ, [RZ] ;  /* 0x00000000fffff984 */ /* 0x000fe20000000800 */
[----:B------:R-:W-:Y:S01]  /*5f10*/  @!PT LDS RZ, [RZ] ;  /* 0x00000000fffff984 */ /* 0x000fe20000000800 */
[----:B------:R-:W-:Y:S01]  /*5f20*/  @!PT LDS RZ, [RZ] ;  /* 0x00000000fffff984 */ /* 0x000fe20000000800 */
[----:B------:R5:W-:Y:S06]  /*5f30*/  MEMBAR.ALL.CTA ;  /* 0x0000000000007992 */ /* 0x000bec0000008000 */
[----:B-----5:R-:W5:Y:S01]  /*5f40*/  FENCE.VIEW.ASYNC.S ;  /* 0x00000000000073c6 */ /* 0x020f620000000000 */
[----:B------:R-:W-:Y:S01]  /*5f50*/  SEL R160, R160, RZ, P1 ;  /* 0x000000ffa0a07207 */ /* 0x000fe20000800000 */
[----:B-----5:R5:W-:Y:S02]  /*5f60*/  SYNCS.ARRIVE.TRANS64.RED.A1T0 RZ, [R0+URZ], RZ ;  /* 0x000000ff00ff79a7 */ /* 0x020be400081004ff */
[----:B-----5:R-:W-:Y:S04]  /*5f70*/  SEL R0, RZ, 0x1, P1 ;  /* 0x00000001ff007807 */ /* 0x020fe80000800000 */
[----:B---3--:R-:W-:Y:S02]  /*5f80*/  LOP3.LUT R159, R159, R0, RZ, 0x3c, !PT ;  /* 0x000000009f9f7212 */ /* 0x008fe400078e3cff */
.L_x_100:
[----:B------:R-:W-:Y:S05]  /*5f90*/  BSYNC B1 ;  /* 0x0000000000017941 */ /* 0x000fea0003800000 */
.L_x_99:
[----:B------:R-:W-:Y:S04]  /*5fa0*/  SHF.R.U32.HI R3, RZ, 0x15, R80 ;  /* 0x00000015ff037819 */ /* 0x000fe80000011650 */
[----:B------:R-:W-:Y:S01]  /*5fb0*/  LOP3.LUT P1, RZ, R3, 0x3, R154, 0x48, !PT ;  /* 0x0000000303ff7812 */ /* 0x000fe2000782489a */
[----:B------:R-:W-:Y:S01]  /*5fc0*/  @!UPT UIADD3 URZ, UPT, UPT, URZ, URZ, URZ ;  /* 0x000000fffffff290 */ /* 0x000fe2000fffe0ff */
[----:B----4-:R-:W-:Y:S11]  /*5fd0*/  @P0 BRA `(.L_x_104) ;  /* 0x0000000000080947 */ /* 0x010ff60003800000 */
[----:B------:R-:W3:Y:S02]  /*5fe0*/  SYNCS.PHASECHK.TRANS64.TRYWAIT P0, [R108+URZ+0x150], R5 ;  /* 0x000150056c0075a7 */ /* 0x000ee400080011ff */
[----:B---3--:R-:W-:Y:S05]  /*5ff0*/  @!P0 BRA `(.L_x_105) ;  /* 0x0000006000f48947 */ /* 0x008fea0003800000 */
.L_x_104:
[----:B------:R-:W-:Y:S05]  /*6000*/  @!P1 BRA `(.L_x_106) ;  /* 0x0000000000409947 */ /* 0x000fea0003800000 */
[----:B------:R-:W3:Y:S01]  /*6010*/  LDCU.64 UR8, c[0x4][0x78] ;  /* 0x01000f00ff0877ac */ /* 0x000ee20008000a00 */
[----:B------:R-:W-:Y:S01]  /*6020*/  MOV R3, 0x0 ;  /* 0x0000000000037802 */ /* 0x000fe20000000f00 */
[----:B------:R-:W-:Y:S02]  /*6030*/  HFMA2 R12, -RZ, RZ, 0, 5.9604644775390625e-08 ;  /* 0x00000001ff0c7431 */ /* 0x000fe400000001ff */
[----:B------:R-:W-:Y:S02]  /*6040*/  IMAD.MOV.U32 R8, RZ, RZ, 0x192 ;  /* 0x00000192ff087424 */ /* 0x000fe400078e00ff */
[----:B------:R-:W-:Y:S01]  /*6050*/  IMAD.MOV.U32 R13, RZ, RZ, RZ ;  /* 0x000000ffff0d7224 */ /* 0x000fe200078e00ff */
[----:B------:R-:W4:Y:S01]  /*6060*/  LDCU.64 UR6, c[0x4][0x80] ;  /* 0x01001000ff0677ac */ /* 0x000f220008000a00 */
[----:B-1----:R-:W1:Y:S01]  /*6070*/  LDC.64 R2, c[0x4][R3] ;  /* 0x0100000003027b82 */ /* 0x002e620000000a00 */
[----:B------:R-:W5:Y:S01]  /*6080*/  LDCU.64 UR4, c[0x4][0x18] ;  /* 0x01000300ff0477ac */ /* 0x000f620008000a00 */
[----:B---3--:R-:W-:Y:S01]  /*6090*/  MOV R5, UR9 ;  /* 0x0000000900057c02 */ /* 0x008fe20008000f00 */
[----:B------:R-:W-:Y:S01]  /*60a0*/  IMAD.U32 R4, RZ, RZ, UR8 ;  /* 0x00000008ff047e24 */ /* 0x000fe2000f8e00ff */
[----:B----4-:R-:W-:Y:S01]  /*60b0*/  MOV R7, UR7 ;  /* 0x0000000700077c02 */ /* 0x010fe20008000f00 */
[----:B------:R-:W-:Y:S01]  /*60c0*/  IMAD.U32 R6, RZ, RZ, UR6 ;  /* 0x00000006ff067e24 */ /* 0x000fe2000f8e00ff */
[----:B-----5:R-:W-:Y:S01]  /*60d0*/  MOV R11, UR5 ;  /* 0x00000005000b7c02 */ /* 0x020fe20008000f00 */
[----:B------:R-:W-:Y:S02]  /*60e0*/  IMAD.U32 R10, RZ, RZ, UR4 ;  /* 0x00000004ff0a7e24 */ /* 0x000fe4000f8e00ff */
[----:B------:R-:W-:Y:S07]  /*60f0*/  LEPC R20, `(.L_x_106) ;  /* 0x000000001014794e */ /* 0x000fee0000000000 */
[----:B-12---:R-:W-:Y:S05]  /*6100*/  CALL.ABS.NOINC R2 ;  /* 0x0000000002007343 */ /* 0x006fea0003c00000 */
.L_x_106:
[----:B------:R-:W-:Y:S01]  /*6110*/  SHF.L.U32 R83, R100, 0x10, RZ ;  /* 0x0000001064537819 */ /* 0x000fe200000006ff */
[----:B------:R-:W-:Y:S05]  /*6120*/  WARPSYNC.ALL ;  /* 0x0000000000007948 */ /* 0x000fea0003800000 */
[----:B------:R-:W-:Y:S01]  /*6130*/  R2UR UR4, R80 ;  /* 0x00000000500472ca */ /* 0x000fe200000e0000 */
[----:B------:R-:W-:Y:S01]  /*6140*/  BSSY.RECONVERGENT B0, `(.L_x_107) ;  /* 0x0000121000007945 */ /* 0x000fe20003800200 */
[----:B------:R-:W-:Y:S02]  /*6150*/  IADD3 R111, PT, PT, R153, UR49, RZ ;  /* 0x00000031996f7c10 */ /* 0x000fe4000fffe0ff */
[----:B------:R-:W-:Y:S02]  /*6160*/  SHF.L.U32 R116, R163, 0x4, RZ ;  /* 0x00000004a3747819 */ /* 0x000fe400000006ff */
[-C--:B------:R-:W-:Y:S02]  /*6170*/  IADD3 R172, PT, PT, R165, R111.reuse, RZ ;  /* 0x0000006fa5ac7210 */ /* 0x080fe40007ffe0ff */
[----:B------:R-:W-:Y:S02]  /*6180*/  IADD3 R171, PT, PT, R164, R111, RZ ;  /* 0x0000006fa4ab7210 */ /* 0x000fe40007ffe0ff */
[----:B------:R-:W-:Y:S02]  /*6190*/  IADD3 R170, PT, PT, R111, R116, RZ ;  /* 0x000000746faa7210 */ /* 0x000fe40007ffe0ff */
[C---:B------:R-:W-:Y:S01]  /*61a0*/  PRMT R81, R100.reuse, 0x8880, RZ ;  /* 0x0000888064517816 */ /* 0x040fe200000000ff */
[----:B-1-3--:R-:W2:Y:S01]  /*61b0*/  LDTM.x64 R4, tmem[UR4] ;  /* 0x00000004000479ee */ /* 0x00aea20008340000 */
[----:B------:R-:W-:Y:S02]  /*61c0*/  SHF.R.S32.HI R83, RZ, 0x18, R83 ;  /* 0x00000018ff537819 */ /* 0x000fe40000011453 */
[----:B------:R-:W-:Y:S02]  /*61d0*/  SHF.R.S32.HI R86, RZ, 0x18, R101 ;  /* 0x00000018ff567819 */ /* 0x000fe40000011465 */
[----:B------:R-:W-:Y:S02]  /*61e0*/  SHF.L.U32 R84, R100, 0x8, RZ ;  /* 0x0000000864547819 */ /* 0x000fe400000006ff */
[----:B------:R-:W-:Y:S02]  /*61f0*/  SHF.L.U32 R85, R101, 0x8, RZ ;  /* 0x0000000865557819 */ /* 0x000fe400000006ff */
[----:B------:R-:W-:Y:S02]  /*6200*/  SHF.R.S32.HI R84, RZ, 0x18, R84 ;  /* 0x00000018ff547819 */ /* 0x000fe40000011454 */
[----:B------:R-:W-:Y:S02]  /*6210*/  SHF.R.S32.HI R85, RZ, 0x18, R85 ;  /* 0x00000018ff557819 */ /* 0x000fe40000011455 */
[----:B------:R-:W-:Y:S02]  /*6220*/  SHF.L.U32 R87, R98, 0x8, RZ ;  /* 0x0000000862577819 */ /* 0x000fe400000006ff */
[----:B------:R-:W-:Y:S02]  /*6230*/  ISETP.NE.AND P0, PT, R167, RZ, PT ;  /* 0x000000ffa700720c */ /* 0x000fe40003f05270 */
[----:B------:R-:W-:Y:S02]  /*6240*/  SHF.R.S32.HI R87, RZ, 0x18, R87 ;  /* 0x00000018ff577819 */ /* 0x000fe40000011457 */
[----:B------:R-:W-:Y:S02]  /*6250*/  ISETP.NE.AND P6, PT, R117, RZ, PT ;  /* 0x000000ff7500720c */ /* 0x000fe40003fc5270 */
[----:B------:R-:W-:Y:S01]  /*6260*/  LEA R118, R160, UR49, 0x3 ;  /* 0x00000031a0767c11 */ /* 0x000fe2000f8e18ff */
[C---:B--2---:R-:W-:Y:S02]  /*6270*/  IMAD R0, R78.reuse, R4, RZ ;  /* 0x000000044e007224 */ /* 0x044fe400078e02ff */
[C---:B------:R-:W-:Y:S02]  /*6280*/  IMAD R2, R78.reuse, R5, RZ ;  /* 0x000000054e027224 */ /* 0x040fe400078e02ff */
[----:B------:R-:W-:Y:S02]  /*6290*/  IMAD R3, R78, R6, RZ ;  /* 0x000000064e037224 */ /* 0x000fe400078e02ff */
[-C--:B------:R-:W-:Y:S01]  /*62a0*/  IMAD R0, R81, R82.reuse, R0 ;  /* 0x0000005251007224 */ /* 0x080fe200078e0200 */
[----:B------:R-:W-:Y:S01]  /*62b0*/  SHF.R.S32.HI R81, RZ, 0x18, R100 ;  /* 0x00000018ff517819 */ /* 0x000fe20000011464 */
[-C--:B------:R-:W-:Y:S01]  /*62c0*/  IMAD R2, R83, R82.reuse, R2 ;  /* 0x0000005253027224 */ /* 0x080fe200078e0202 */
[C---:B------:R-:W-:Y:S01]  /*62d0*/  PRMT R83, R101.reuse, 0x8880, RZ ;  /* 0x0000888065537816 */ /* 0x040fe200000000ff */
[----:B------:R-:W-:Y:S01]  /*62e0*/  IMAD R3, R84, R82, R3 ;  /* 0x0000005254037224 */ /* 0x000fe200078e0203 */
[----:B------:R-:W-:Y:S01]  /*62f0*/  SHF.L.U32 R84, R101, 0x10, RZ ;  /* 0x0000001065547819 */ /* 0x000fe200000006ff */
[C---:B------:R-:W-:Y:S01]  /*6300*/  IMAD R7, R78.reuse, R7, RZ ;  /* 0x000000074e077224 */ /* 0x040fe200078e02ff */
[----:B------:R-:W-:Y:S01]  /*6310*/  @P6 SHF.L.U32 R119, R159, 0x1f, RZ ;  /* 0x0000001f9f776819 */ /* 0x000fe200000006ff */
[C---:B------:R-:W-:Y:S01]  /*6320*/  IMAD R4, R78.reuse, R8, RZ ;  /* 0x000000084e047224 */ /* 0x040fe200078e02ff */
[----:B------:R-:W-:Y:S01]  /*6330*/  SHF.R.S32.HI R84, RZ, 0x18, R84 ;  /* 0x00000018ff547819 */ /* 0x000fe20000011454 */
[----:B------:R-:W-:Y:S02]  /*6340*/  IMAD R5, R78, R9, RZ ;  /* 0x000000094e057224 */ /* 0x000fe400078e02ff */
[----:B------:R-:W-:Y:S01]  /*6350*/  IMAD R7, R81, R82, R7 ;  /* 0x0000005251077224 */ /* 0x000fe200078e0207 */
[----:B------:R-:W-:Y:S01]  /*6360*/  PRMT R81, R102, 0x8880, RZ ;  /* 0x0000888066517816 */ /* 0x000fe200000000ff */
[----:B------:R-:W-:Y:S02]  /*6370*/  IMAD R6, R78, R10, RZ ;  /* 0x0000000a4e067224 */ /* 0x000fe400078e02ff */
[-C--:B------:R-:W-:Y:S01]  /*6380*/  IMAD R4, R83, R82.reuse, R4 ;  /* 0x0000005253047224 */ /* 0x080fe200078e0204 */
[----:B------:R-:W-:Y:S01]  /*6390*/  I2IP.S8.S32.SAT R105, R7, R3, RZ ;  /* 0x0000000307697239 */ /* 0x000fe200000014ff */
[----:B------:R-:W-:Y:S01]  /*63a0*/  IMAD R5, R84, R82, R5 ;  /* 0x0000005254057224 */ /* 0x000fe200078e0205 */
[----:B------:R-:W-:Y:S01]  /*63b0*/  SHF.L.U32 R83, R102, 0x10, RZ ;  /* 0x0000001066537819 */ /* 0x000fe200000006ff */
[----:B------:R-:W-:Y:S01]  /*63c0*/  IMAD R11, R78, R11, RZ ;  /* 0x0000000b4e0b7224 */ /* 0x000fe200078e02ff */
[----:B------:R-:W-:Y:S01]  /*63d0*/  I2IP.S8.S32.SAT R104, R2, R0, R105 ;  /* 0x0000000002687239 */ /* 0x000fe20000001469 */
[----:B------:R-:W-:Y:S01]  /*63e0*/  IMAD R6, R85, R82, R6 ;  /* 0x0000005255067224 */ /* 0x000fe200078e0206 */
[----:B------:R-:W-:Y:S01]  /*63f0*/  SHF.R.S32.HI R83, RZ, 0x18, R83 ;  /* 0x00000018ff537819 */ /* 0x000fe20000011453 */
[----:B------:R-:W-:Y:S01]  /*6400*/  IMAD R8, R78, R12, RZ ;  /* 0x0000000c4e087224 */ /* 0x000fe200078e02ff */
[----:B------:R-:W-:Y:S01]  /*6410*/  SHF.L.U32 R85, R102, 0x8, RZ ;  /* 0x0000000866557819 */ /* 0x000fe200000006ff */
[----:B------:R-:W-:Y:S02]  /*6420*/  IMAD R9, R78, R13, RZ ;  /* 0x0000000d4e097224 */ /* 0x000fe400078e02ff */
[----:B------:R-:W-:Y:S01]  /*6430*/  IMAD R11, R86, R82, R11 ;  /* 0x00000052560b7224 */ /* 0x000fe200078e020b */
[----:B------:R-:W-:Y:S01]  /*6440*/  SHF.R.S32.HI R85, RZ, 0x18, R85 ;  /* 0x00000018ff557819 */ /* 0x000fe20000011455 */
[C---:B------:R-:W-:Y:S01]  /*6450*/  IMAD R10, R78.reuse, R14, RZ ;  /* 0x0000000e4e0a7224 */ /* 0x040fe200078e02ff */
[----:B------:R-:W-:Y:S01]  /*6460*/  SHF.R.S32.HI R86, RZ, 0x18, R103 ;  /* 0x00000018ff567819 */ /* 0x000fe20000011467 */
[----:B------:R-:W-:Y:S01]  /*6470*/  IMAD R8, R81, R82, R8 ;  /* 0x0000005251087224 */ /* 0x000fe200078e0208 */
[----:B------:R-:W-:Y:S01]  /*6480*/  I2IP.S8.S32.SAT R106, R11, R6, RZ ;  /* 0x000000060b6a7239 */ /* 0x000fe200000014ff */
[----:B------:R-:W-:Y:S01]  /*6490*/  IMAD R9, R83, R82, R9 ;  /* 0x0000005253097224 */ /* 0x000fe200078e0209 */
[C---:B------:R-:W-:Y:S01]  /*64a0*/  PRMT R83, R103.reuse, 0x8880, RZ ;  /* 0x0000888067537816 */ /* 0x040fe200000000ff */
[----:B------:R-:W-:Y:S01]  /*64b0*/  IMAD.U32 R84, R103, 0x10000, RZ ;  /* 0x0001000067547824 */ /* 0x000fe200078e00ff */
[----:B------:R-:W-:Y:S01]  /*64c0*/  I2IP.S8.S32.SAT R105, R5, R4, R106 ;  /* 0x0000000405697239 */ /* 0x000fe2000000146a */
[C---:B------:R-:W-:Y:S01]  /*64d0*/  IMAD R15, R78.reuse, R15, RZ ;  /* 0x0000000f4e0f7224 */ /* 0x040fe200078e02ff */
[----:B------:R-:W-:Y:S01]  /*64e0*/  SHF.R.S32.HI R81, RZ, 0x18, R102 ;  /* 0x00000018ff517819 */ /* 0x000fe20000011466 */
[----:B------:R-:W-:Y:S01]  /*64f0*/  IMAD R10, R85, R82, R10 ;  /* 0x00000052550a7224 */ /* 0x000fe200078e020a */
[----:B------:R-:W-:Y:S01]  /*6500*/  SHF.R.S32.HI R84, RZ, 0x18, R84 ;  /* 0x00000018ff547819 */ /* 0x000fe20000011454 */
[C---:B------:R-:W-:Y:S01]  /*6510*/  IMAD R12, R78.reuse, R16, RZ ;  /* 0x000000104e0c7224 */ /* 0x040fe200078e02ff */
[----:B------:R-:W-:Y:S01]  /*6520*/  SHF.L.U32 R85, R103, 0x8, RZ ;  /* 0x0000000867557819 */ /* 0x000fe200000006ff */
[----:B------:R-:W-:Y:S02]  /*6530*/  IMAD R13, R78, R17, RZ ;  /* 0x000000114e0d7224 */ /* 0x000fe400078e02ff */
[----:B------:R-:W-:Y:S01]  /*6540*/  IMAD R15, R81, R82, R15 ;  /* 0x00000052510f7224 */ /* 0x000fe200078e020f */
[----:B------:R-:W-:Y:S01]  /*6550*/  PRMT R81, R88, 0x8880, RZ ;  /* 0x0000888058517816 */ /* 0x000fe200000000ff */
[----:B------:R-:W-:Y:S01]  /*6560*/  IMAD R14, R78, R18, RZ ;  /* 0x000000124e0e7224 */ /* 0x000fe200078e02ff */
[----:B------:R-:W-:Y:S01]  /*6570*/  SHF.R.S32.HI R85, RZ, 0x18, R85 ;  /* 0x00000018ff557819 */ /* 0x000fe20000011455 */
[----:B------:R-:W-:Y:S01]  /*6580*/  IMAD R12, R83, R82, R12 ;  /* 0x00000052530c7224 */ /* 0x000fe200078e020c */
[----:B------:R-:W-:Y:S01]  /*6590*/  I2IP.S8.S32.SAT R106, R15, R10, RZ ;  /* 0x0000000a0f6a7239 */ /* 0x000fe200000014ff */
[----:B------:R-:W-:Y:S01]  /*65a0*/  IMAD R13, R84, R82, R13 ;  /* 0x00000052540d7224 */ /* 0x000fe200078e020d */
[----:B------:R-:W-:Y:S01]  /*65b0*/  SHF.L.U32 R83, R88, 0x10, RZ ;  /* 0x0000001058537819 */ /* 0x000fe200000006ff */
[C---:B------:R-:W-:Y:S01]  /*65c0*/  IMAD R19, R78.reuse, R19, RZ ;  /* 0x000000134e137224 */ /* 0x040fe200078e02ff */
[----:B------:R-:W-:Y:S01]  /*65d0*/  I2IP.S8.S32.SAT R106, R9, R8, R106 ;  /* 0x00000008096a7239 */ /* 0x000fe2000000146a */
[----:B------:R-:W-:Y:S01]  /*65e0*/  IMAD R14, R85, R82, R14 ;  /* 0x00000052550e7224 */ /* 0x000fe200078e020e */
[----:B------:R-:W-:Y:S01]  /*65f0*/  SHF.R.S32.HI R83, RZ, 0x18, R83 ;  /* 0x00000018ff537819 */ /* 0x000fe20000011453 */
[C---:B------:R-:W-:Y:S01]  /*6600*/  IMAD R16, R78.reuse, R20, RZ ;  /* 0x000000144e107224 */ /* 0x040fe200078e02ff */
[----:B------:R-:W-:Y:S01]  /*6610*/  SHF.L.U32 R84, R89, 0x10, RZ ;  /* 0x0000001059547819 */ /* 0x000fe200000006ff */
[----:B------:R-:W-:Y:S01]  /*6620*/  IMAD R17, R78, R21, RZ ;  /* 0x000000154e117224 */ /* 0x000fe200078e02ff */
[----:B------:R-:W-:Y:S01]  /*6630*/  SHF.L.U32 R85, R88, 0x8, RZ ;  /* 0x0000000858557819 */ /* 0x000fe200000006ff */
[----:B------:R-:W-:Y:S01]  /*6640*/  IMAD R19, R86, R82, R19 ;  /* 0x0000005256137224 */ /* 0x000fe200078e0213 */
[----:B------:R-:W-:Y:S01]  /*6650*/  SHF.R.S32.HI R84, RZ, 0x18, R84 ;  /* 0x00000018ff547819 */ /* 0x000fe20000011454 */
[C---:B------:R-:W-:Y:S01]  /*6660*/  IMAD R18, R78.reuse, R22, RZ ;  /* 0x000000164e127224 */ /* 0x040fe200078e02ff */
[----:B------:R-:W-:Y:S01]  /*6670*/  SHF.R.S32.HI R85, RZ, 0x18, R85 ;  /* 0x00000018ff557819 */ /* 0x000fe20000011455 */
[----:B------:R-:W-:Y:S01]  /*6680*/  IMAD R16, R81, R82, R16 ;  /* 0x0000005251107224 */ /* 0x000fe200078e0210 */
[----:B------:R-:W-:Y:S01]  /*6690*/  I2IP.S8.S32.SAT R107, R19, R14, RZ ;  /* 0x0000000e136b7239 */ /* 0x000fe200000014ff */
[-C--:B------:R-:W-:Y:S01]  /*66a0*/  IMAD R17, R83, R82.reuse, R17 ;  /* 0x0000005253117224 */ /* 0x080fe200078e0211 */
[----:B------:R-:W-:Y:S01]  /*66b0*/  PRMT R83, R89, 0x8880, RZ ;  /* 0x0000888059537816 */ /* 0x000fe200000000ff */
[C---:B------:R-:W-:Y:S01]  /*66c0*/  IMAD R23, R78.reuse, R23, RZ ;  /* 0x000000174e177224 */ /* 0x040fe200078e02ff */
[----:B------:R-:W-:Y:S01]  /*66d0*/  SHF.R.S32.HI R81, RZ, 0x18, R88 ;  /* 0x00000018ff517819 */ /* 0x000fe20000011458 */
[----:B------:R-:W-:Y:S01]  /*66e0*/  IMAD R18, R85, R82, R18 ;  /* 0x0000005255127224 */ /* 0x000fe200078e0212 */
[----:B------:R-:W-:Y:S01]  /*66f0*/  SHF.L.U32 R85, R89, 0x8, RZ ;  /* 0x0000000859557819 */ /* 0x000fe200000006ff */
[C---:B------:R-:W-:Y:S01]  /*6700*/  IMAD R20, R78.reuse, R24, RZ ;  /* 0x000000184e147224 */ /* 0x040fe200078e02ff */
[----:B------:R-:W-:Y:S01]  /*6710*/  I2IP.S8.S32.SAT R107, R13, R12, R107 ;  /* 0x0000000c0d6b7239 */ /* 0x000fe2000000146b */
[----:B------:R-:W-:Y:S01]  /*6720*/  IMAD R21, R78, R25, RZ ;  /* 0x000000194e157224 */ /* 0x000fe200078e02ff */
[----:B------:R-:W-:Y:S01]  /*6730*/  SHF.R.S32.HI R85, RZ, 0x18, R85 ;  /* 0x00000018ff557819 */ /* 0x000fe20000011455 */
[----:B------:R-:W-:Y:S01]  /*6740*/  IMAD R23, R81, R82, R23 ;  /* 0x0000005251177224 */ /* 0x000fe200078e0217 */
[----:B------:R-:W-:Y:S01]  /*6750*/  PRMT R81, R90, 0x8880, RZ ;  /* 0x000088805a517816 */ /* 0x000fe200000000ff */
[----:B------:R-:W-:Y:S01]  /*6760*/  IMAD R22, R78, R26, RZ ;  /* 0x0000001a4e167224 */ /* 0x000fe200078e02ff */
[----:B------:R1:W-:Y:S01]  /*6770*/  STS.128 [R153+UR49+0x8200], R104 ;  /* 0x0082006899007988 */ /* 0x0003e20008000c31 */
[----:B------:R-:W-:Y:S01]  /*6780*/  IMAD R20, R83, R82, R20 ;  /* 0x0000005253147224 */ /* 0x000fe200078e0214 */
[----:B------:R-:W-:Y:S01]  /*6790*/  I2IP.S8.S32.SAT R112, R23, R18, RZ ;  /* 0x0000001217707239 */ /* 0x000fe200000014ff */
[----:B------:R-:W-:Y:S01]  /*67a0*/  IMAD R21, R84, R82, R21 ;  /* 0x0000005254157224 */ /* 0x000fe200078e0215 */
[----:B------:R-:W-:Y:S01]  /*67b0*/  SHF.R.S32.HI R86, RZ, 0x18, R89 ;  /* 0x00000018ff567819 */ /* 0x000fe20000011459 */
[----:B------:R-:W-:Y:S01]  /*67c0*/  IMAD.U32 R83, R90, 0x10000, RZ ;  /* 0x000100005a537824 */ /* 0x000fe200078e00ff */
[----:B------:R-:W-:Y:S01]  /*67d0*/  I2IP.S8.S32.SAT R112, R17, R16, R112 ;  /* 0x0000001011707239 */ /* 0x000fe20000001470 */
[----:B------:R-:W-:Y:S01]  /*67e0*/  IMAD R27, R78, R27, RZ ;  /* 0x0000001b4e1b7224 */ /* 0x000fe200078e02ff */
[----:B------:R-:W-:Y:S01]  /*67f0*/  SHF.L.U32 R84, R91, 0x10, RZ ;  /* 0x000000105b547819 */ /* 0x000fe200000006ff */
[----:B------:R-:W-:Y:S01]  /*6800*/  IMAD R22, R85, R82, R22 ;  /* 0x0000005255167224 */ /* 0x000fe200078e0216 */
[----:B------:R-:W-:Y:S01]  /*6810*/  SHF.L.U32 R85, R90, 0x8, RZ ;  /* 0x000000085a557819 */ /* 0x000fe200000006ff */
[C---:B------:R-:W-:Y:S01]  /*6820*/  IMAD R24, R78.reuse, R28, RZ ;  /* 0x0000001c4e187224 */ /* 0x040fe200078e02ff */
[----:B------:R-:W-:Y:S01]  /*6830*/  SHF.R.S32.HI R83, RZ, 0x18, R83 ;  /* 0x00000018ff537819 */ /* 0x000fe20000011453 */
[----:B------:R-:W-:Y:S01]  /*6840*/  IMAD R25, R78, R29, RZ ;  /* 0x0000001d4e197224 */ /* 0x000fe200078e02ff */
[----:B------:R-:W-:Y:S01]  /*6850*/  SHF.R.S32.HI R84, RZ, 0x18, R84 ;  /* 0x00000018ff547819 */ /* 0x000fe20000011454 */
[----:B------:R-:W-:Y:S01]  /*6860*/  IMAD R27, R86, R82, R27 ;  /* 0x00000052561b7224 */ /* 0x000fe200078e021b */
[----:B------:R-:W-:Y:S01]  /*6870*/  SHF.R.S32.HI R85, RZ, 0x18, R85 ;  /* 0x00000018ff557819 */ /* 0x000fe20000011455 */
[C---:B------:R-:W-:Y:S01]  /*6880*/  IMAD R26, R78.reuse, R30, RZ ;  /* 0x0000001e4e1a7224 */ /* 0x040fe200078e02ff */
[----:B------:R-:W-:Y:S01]  /*6890*/  SHF.R.S32.HI R86, RZ, 0x18, R91 ;  /* 0x00000018ff567819 */ /* 0x000fe2000001145b */
[----:B------:R-:W-:Y:S01]  /*68a0*/  IMAD R24, R81, R82, R24 ;  /* 0x0000005251187224 */ /* 0x000fe200078e0218 */
[----:B------:R-:W-:Y:S01]  /*68b0*/  I2IP.S8.S32.SAT R113, R27, R22, RZ ;  /* 0x000000161b717239 */ /* 0x000fe200000014ff */
[----:B------:R-:W-:Y:S01]  /*68c0*/  IMAD R25, R83, R82, R25 ;  /* 0x0000005253197224 */ /* 0x000fe200078e0219 */
[----:B------:R-:W-:Y:S01]  /*68d0*/  SHF.R.S32.HI R81, RZ, 0x18, R90 ;  /* 0x00000018ff517819 */ /* 0x000fe2000001145a */
[C---:B------:R-:W-:Y:S01]  /*68e0*/  IMAD R31, R78.reuse, R31, RZ ;  /* 0x0000001f4e1f7224 */ /* 0x040fe200078e02ff */
[----:B------:R-:W-:Y:S01]  /*68f0*/  I2IP.S8.S32.SAT R113, R21, R20, R113 ;  /* 0x0000001415717239 */ /* 0x000fe20000001471 */
[----:B------:R-:W-:Y:S01]  /*6900*/  IMAD R26, R85, R82, R26 ;  /* 0x00000052551a7224 */ /* 0x000fe200078e021a */
[C---:B------:R-:W-:Y:S01]  /*6910*/  PRMT R83, R91.reuse, 0x8880, RZ ;  /* 0x000088805b537816 */ /* 0x040fe200000000ff */
[C---:B------:R-:W-:Y:S01]  /*6920*/  IMAD R28, R78.reuse, R32, RZ ;  /* 0x000000204e1c7224 */ /* 0x040fe200078e02ff */
[----:B------:R-:W-:Y:S01]  /*6930*/  SHF.L.U32 R85, R91, 0x8, RZ ;  /* 0x000000085b557819 */ /* 0x000fe200000006ff */
[C---:B------:R-:W-:Y:S02]  /*6940*/  IMAD R29, R78.reuse, R33, RZ ;  /* 0x000000214e1d7224 */ /* 0x040fe400078e02ff */
[----:B------:R-:W-:Y:S01]  /*6950*/  IMAD R31, R81, R82, R31 ;  /* 0x00000052511f7224 */ /* 0x000fe200078e021f */
[----:B------:R-:W-:Y:S01]  /*6960*/  SHF.R.S32.HI R85, RZ, 0x18, R85 ;  /* 0x00000018ff557819 */ /* 0x000fe20000011455 */
[----:B------:R-:W-:Y:S01]  /*6970*/  IMAD R30, R78, R34, RZ ;  /* 0x000000224e1e7224 */ /* 0x000fe200078e02ff */
[----:B------:R-:W-:Y:S01]  /*6980*/  PRMT R81, R92, 0x8880, RZ ;  /* 0x000088805c517816 */ /* 0x000fe200000000ff */
[----:B------:R-:W-:Y:S01]  /*6990*/  IMAD R28, R83, R82, R28 ;  /* 0x00000052531c7224 */ /* 0x000fe200078e021c */
[----:B------:R-:W-:Y:S01]  /*69a0*/  I2IP.S8.S32.SAT R114, R31, R26, RZ ;  /* 0x0000001a1f727239 */ /* 0x000fe200000014ff */
[----:B------:R-:W-:Y:S01]  /*69b0*/  IMAD R29, R84, R82, R29 ;  /* 0x00000052541d7224 */ /* 0x000fe200078e021d */
[----:B------:R-:W-:Y:S01]  /*69c0*/  SHF.L.U32 R83, R92, 0x10, RZ ;  /* 0x000000105c537819 */ /* 0x000fe200000006ff */
[----:B------:R-:W-:Y:S01]  /*69d0*/  IMAD R35, R78, R35, RZ ;  /* 0x000000234e237224 */ /* 0x000fe200078e02ff */
[----:B------:R-:W-:Y:S01]  /*69e0*/  I2IP.S8.S32.SAT R114, R25, R24, R114 ;  /* 0x0000001819727239 */ /* 0x000fe20000001472 */
[----:B------:R-:W-:Y:S01]  /*69f0*/  IMAD R30, R85, R82, R30 ;  /* 0x00000052551e7224 */ /* 0x000fe200078e021e */
[----:B------:R-:W-:Y:S01]  /*6a00*/  SHF.L.U32 R85, R92, 0x8, RZ ;  /* 0x000000085c557819 */ /* 0x000fe200000006ff */
[C---:B------:R-:W-:Y:S01]  /*6a10*/  IMAD R32, R78.reuse, R36, RZ ;  /* 0x000000244e207224 */ /* 0x040fe200078e02ff */
[----:B------:R-:W-:Y:S01]  /*6a20*/  SHF.R.S32.HI R83, RZ, 0x18, R83 ;  /* 0x00000018ff537819 */ /* 0x000fe20000011453 */
[----:B------:R-:W-:Y:S01]  /*6a30*/  IMAD R33, R78, R37, RZ ;  /* 0x000000254e217224 */ /* 0x000fe200078e02ff */
[----:B------:R-:W-:Y:S01]  /*6a40*/  SHF.R.S32.HI R85, RZ, 0x18, R85 ;  /* 0x00000018ff557819 */ /* 0x000fe20000011455 */
[----:B------:R-:W-:Y:S01]  /*6a50*/  IMAD R35, R86, R82, R35 ;  /* 0x0000005256237224 */ /* 0x000fe200078e0223 */
[----:B------:R-:W-:Y:S01]  /*6a60*/  PRMT R84, R93, 0x8880, RZ ;  /* 0x000088805d547816 */ /* 0x000fe200000000ff */
[----:B------:R-:W-:Y:S01]  /*6a70*/  IMAD R34, R78, R38, RZ ;  /* 0x000000264e227224 */ /* 0x000fe200078e02ff */
[----:B------:R-:W-:Y:S01]  /*6a80*/  SHF.L.U32 R86, R96, 0x10, RZ ;  /* 0x0000001060567819 */ /* 0x000fe200000006ff */
[----:B------:R-:W-:Y:S01]  /*6a90*/  IMAD R32, R81, R82, R32 ;  /* 0x0000005251207224 */ /* 0x000fe200078e0220 */
[----:B------:R-:W-:Y:S01]  /*6aa0*/  SHF.R.S32.HI R81, RZ, 0x18, R92 ;  /* 0x00000018ff517819 */ /* 0x000fe2000001145c */
[C---:B------:R-:W-:Y:S01]  /*6ab0*/  IMAD R39, R78.reuse, R39, RZ ;  /* 0x000000274e277224 */ /* 0x040fe200078e02ff */
[----:B------:R-:W-:Y:S01]  /*6ac0*/  I2IP.S8.S32.SAT R115, R35, R30, RZ ;  /* 0x0000001e23737239 */ /* 0x000fe200000014ff */
[-C--:B------:R-:W-:Y:S02]  /*6ad0*/  IMAD R33, R83, R82.reuse, R33 ;  /* 0x0000005253217224 */ /* 0x080fe400078e0221 */
[----:B------:R-:W-:Y:S01]  /*6ae0*/  IMAD R34, R85, R82, R34 ;  /* 0x0000005255227224 */ /* 0x000fe200078e0222 */
[----:B------:R-:W-:Y:S01]  /*6af0*/  I2IP.S8.S32.SAT R115, R29, R28, R115 ;  /* 0x0000001c1d737239 */ /* 0x000fe20000001473 */
[C---:B------:R-:W-:Y:S01]  /*6b00*/  IMAD.U32 R83, R93.reuse, 0x10000, RZ ;  /* 0x000100005d537824 */ /* 0x040fe200078e00ff */
[----:B------:R-:W-:Y:S01]  /*6b10*/  SHF.L.U32 R85, R93, 0x8, RZ ;  /* 0x000000085d557819 */ /* 0x000fe200000006ff */
[----:B------:R-:W-:Y:S01]  /*6b20*/  IMAD R39, R81, R82, R39 ;  /* 0x0000005251277224 */ /* 0x000fe200078e0227 */
[----:B------:R-:W-:Y:S01]  /*6b30*/  MOV R81, R84 ;  /* 0x0000005400517202 */ /* 0x000fe20000000f00 */
[C---:B------:R-:W-:Y:S01]  /*6b40*/  IMAD R36, R78.reuse, R40, RZ ;  /* 0x000000284e247224 */ /* 0x040fe200078e02ff */
[----:B------:R-:W-:Y:S01]  /*6b50*/  SHF.R.S32.HI R83, RZ, 0x18, R83 ;  /* 0x00000018ff537819 */ /* 0x000fe20000011453 */
[C---:B------:R-:W-:Y:S01]  /*6b60*/  IMAD R37, R78.reuse, R41, RZ ;  /* 0x000000294e257224 */ /* 0x040fe200078e02ff */
[----:B------:R-:W-:Y:S01]  /*6b70*/  SHF.R.S32.HI R85, RZ, 0x18, R85 ;  /* 0x00000018ff557819 */ /* 0x000fe20000011455 */
[C---:B------:R-:W-:Y:S01]  /*6b80*/  IMAD R38, R78.reuse, R42, RZ ;  /* 0x0000002a4e267224 */ /* 0x040fe200078e02ff */
[----:B------:R1:W-:Y:S01]  /*6b90*/  STS.128 [R172+0x8200], R112 ;  /* 0x00820070ac007388 */ /* 0x0003e20000000c00 */
[----:B------:R-:W-:Y:S01]  /*6ba0*/  IMAD R36, R81, R82, R36 ;  /* 0x0000005251247224 */ /* 0x000fe200078e0224 */
[----:B------:R-:W-:Y:S01]  /*6bb0*/  I2IP.S8.S32.SAT R120, R39, R34, RZ ;  /* 0x0000002227787239 */ /* 0x000fe200000014ff */
[-C--:B------:R-:W-:Y:S01]  /*6bc0*/  IMAD R37, R83, R82.reuse, R37 ;  /* 0x0000005253257224 */ /* 0x080fe200078e0225 */
[----:B------:R-:W-:Y:S01]  /*6bd0*/  SHF.R.S32.HI R84, RZ, 0x18, R93 ;  /* 0x00000018ff547819 */ /* 0x000fe2000001145d */
[----:B------:R-:W-:Y:S01]  /*6be0*/  IMAD R43, R78, R43, RZ ;  /* 0x0000002b4e2b7224 */ /* 0x000fe200078e02ff */
[C---:B------:R-:W-:Y:S01]  /*6bf0*/  SHF.L.U32 R83, R94.reuse, 0x10, RZ ;  /* 0x000000105e537819 */ /* 0x040fe200000006ff */
[----:B------:R-:W-:Y:S01]  /*6c00*/  IMAD R38, R85, R82, R38 ;  /* 0x0000005255267224 */ /* 0x000fe200078e0226 */
[----:B------:R-:W-:Y:S01]  /*6c10*/  PRMT R81, R94, 0x8880, RZ ;  /* 0x000088805e517816 */ /* 0x000fe200000000ff */
[----:B------:R-:W-:Y:S01]  /*6c20*/  IMAD R40, R78, R44, RZ ;  /* 0x0000002c4e287224 */ /* 0x000fe200078e02ff */
[----:B------:R-:W-:Y:S01]  /*6c30*/  SHF.L.U32 R85, R94, 0x8, RZ ;  /* 0x000000085e557819 */ /* 0x000fe200000006ff */
[----:B------:R-:W-:Y:S01]  /*6c40*/  IMAD R41, R78, R45, RZ ;  /* 0x0000002d4e297224 */ /* 0x000fe200078e02ff */
[----:B------:R-:W-:Y:S01]  /*6c50*/  SHF.R.S32.HI R83, RZ, 0x18, R83 ;  /* 0x00000018ff537819 */ /* 0x000fe20000011453 */
[----:B------:R-:W-:Y:S01]  /*6c60*/  IMAD R43, R84, R82, R43 ;  /* 0x00000052542b7224 */ /* 0x000fe200078e022b */
[----:B------:R-:W-:Y:S01]  /*6c70*/  SHF.R.S32.HI R85, RZ, 0x18, R85 ;  /* 0x00000018ff557819 */ /* 0x000fe20000011455 */
[C---:B------:R-:W-:Y:S01]  /*6c80*/  IMAD R42, R78.reuse, R46, RZ ;  /* 0x0000002e4e2a7224 */ /* 0x040fe200078e02ff */
[----:B------:R-:W-:Y:S01]  /*6c90*/  I2IP.S8.S32.SAT R120, R33, R32, R120 ;  /* 0x0000002021787239 */ /* 0x000fe20000001478 */
[----:B------:R-:W-:Y:S01]  /*6ca0*/  IMAD R40, R81, R82, R40 ;  /* 0x0000005251287224 */ /* 0x000fe200078e0228 */
[----:B------:R-:W-:Y:S01]  /*6cb0*/  SHF.R.S32.HI R84, RZ, 0x18, R94 ;  /* 0x00000018ff547819 */ /* 0x000fe2000001145e */
[----:B------:R-:W-:Y:S01]  /*6cc0*/  IMAD R47, R78, R47, RZ ;  /* 0x0000002f4e2f7224 */ /* 0x000fe200078e02ff */
[----:B------:R-:W-:Y:S01]  /*6cd0*/  I2IP.S8.S32.SAT R121, R43, R38, RZ ;  /* 0x000000262b797239 */ /* 0x000fe200000014ff */
[-C--:B------:R-:W-:Y:S01]  /*6ce0*/  IMAD R41, R83, R82.reuse, R41 ;  /* 0x0000005253297224 */ /* 0x080fe200078e0229 */
[----:B------:R-:W-:Y:S01]  /*6cf0*/  PRMT R81, R95, 0x8880, RZ ;  /* 0x000088805f517816 */ /* 0x000fe200000000ff */
[-C--:B------:R-:W-:Y:S01]  /*6d00*/  IMAD R42, R85, R82.reuse, R42 ;  /* 0x00000052552a7224 */ /* 0x080fe200078e022a */
[----:B------:R-:W-:Y:S01]  /*6d10*/  SHF.L.U32 R83, R95, 0x10, RZ ;  /* 0x000000105f537819 */ /* 0x000fe200000006ff */
[----:B------:R-:W-:Y:S01]  /*6d20*/  IMAD R47, R84, R82, R47 ;  /* 0x00000052542f7224 */ /* 0x000fe200078e022f */
[----:B------:R-:W-:Y:S01]  /*6d30*/  I2IP.S8.S32.SAT R121, R37, R36, R121 ;  /* 0x0000002425797239 */ /* 0x000fe20000001479 */
[C---:B------:R-:W-:Y:S01]  /*6d40*/  IMAD R44, R78.reuse, R48, RZ ;  /* 0x000000304e2c7224 */ /* 0x040fe200078e02ff */
[----:B------:R-:W-:Y:S01]  /*6d50*/  SHF.R.S32.HI R83, RZ, 0x18, R83 ;  /* 0x00000018ff537819 */ /* 0x000fe20000011453 */
[----:B------:R-:W-:Y:S01]  /*6d60*/  IMAD.SHL.U32 R84, R95, 0x100, RZ ;  /* 0x000001005f547824 */ /* 0x000fe200078e00ff */
[----:B------:R-:W-:Y:S01]  /*6d70*/  I2IP.S8.S32.SAT R122, R47, R42, RZ ;  /* 0x0000002a2f7a7239 */ /* 0x000fe200000014ff */
[----:B------:R-:W-:Y:S01]  /*6d80*/  IMAD R45, R78, R49, RZ ;  /* 0x000000314e2d7224 */ /* 0x000fe200078e02ff */
[----:B------:R-:W-:Y:S01]  /*6d90*/  PRMT R85, R96, 0x8880, RZ ;  /* 0x0000888060557816 */ /* 0x000fe200000000ff */
[----:B------:R-:W-:Y:S01]  /*6da0*/  IMAD R44, R81, R82, R44 ;  /* 0x00000052512c7224 */ /* 0x000fe200078e022c */
[----:B------:R-:W-:Y:S01]  /*6db0*/  SHF.R.S32.HI R81, RZ, 0x18, R84 ;  /* 0x00000018ff517819 */ /* 0x000fe20000011454 */
[C---:B------:R-:W-:Y:S01]  /*6dc0*/  IMAD R46, R78.reuse, R50, RZ ;  /* 0x000000324e2e7224 */ /* 0x040fe200078e02ff */
[----:B------:R-:W-:Y:S01]  /*6dd0*/  I2IP.S8.S32.SAT R122, R41, R40, R122 ;  /* 0x00000028297a7239 */ /* 0x000fe2000000147a */
[----:B------:R-:W-:Y:S01]  /*6de0*/  IMAD R45, R83, R82, R45 ;  /* 0x00000052532d7224 */ /* 0x000fe200078e022d */
[----:B------:R-:W-:Y:S01]  /*6df0*/  SHF.R.S32.HI R83, RZ, 0x18, R95 ;  /* 0x00000018ff537819 */ /* 0x000fe2000001145f */
[----:B------:R-:W-:Y:S01]  /*6e00*/  IMAD R51, R78, R51, RZ ;  /* 0x000000334e337224 */ /* 0x000fe200078e02ff */
[----:B------:R-:W-:Y:S01]  /*6e10*/  SHF.L.U32 R84, R96, 0x8, RZ ;  /* 0x0000000860547819 */ /* 0x000fe200000006ff */
[C---:B------:R-:W-:Y:S02]  /*6e20*/  IMAD R48, R78.reuse, R52, RZ ;  /* 0x000000344e307224 */ /* 0x040fe400078e02ff */
[-C--:B------:R-:W-:Y:S01]  /*6e30*/  IMAD R46, R81, R82.reuse, R46 ;  /* 0x00000052512e7224 */ /* 0x080fe200078e022e */
[----:B------:R-:W-:Y:S01]  /*6e40*/  SHF.R.S32.HI R81, RZ, 0x18, R86 ;  /* 0x00000018ff517819 */ /* 0x000fe20000011456 */
[C---:B------:R-:W-:Y:S01]  /*6e50*/  IMAD R49, R78.reuse, R53, RZ ;  /* 0x000000354e317224 */ /* 0x040fe200078e02ff */
[----:B------:R-:W-:Y:S01]  /*6e60*/  SHF.R.S32.HI R86, RZ, 0x18, R99 ;  /* 0x00000018ff567819 */ /* 0x000fe20000011463 */
[----:B------:R-:W-:Y:S01]  /*6e70*/  IMAD R51, R83, R82, R51 ;  /* 0x0000005253337224 */ /* 0x000fe200078e0233 */
[----:B------:R-:W-:Y:S01]  /*6e80*/  SHF.R.S32.HI R83, RZ, 0x18, R84 ;  /* 0x00000018ff537819 */ /* 0x000fe20000011454 */
[C---:B------:R-:W-:Y:S01]  /*6e90*/  IMAD R50, R78.reuse, R54, RZ ;  /* 0x000000364e327224 */ /* 0x040fe200078e02ff */
[----:B------:R-:W-:Y:S01]  /*6ea0*/  SHF.R.S32.HI R84, RZ, 0x18, R96 ;  /* 0x00000018ff547819 */ /* 0x000fe20000011460 */
[----:B------:R-:W-:Y:S01]  /*6eb0*/  IMAD R48, R85, R82, R48 ;  /* 0x0000005255307224 */ /* 0x000fe200078e0230 */
[----:B------:R-:W-:Y:S01]  /*6ec0*/  I2IP.S8.S32.SAT R123, R51, R46, RZ ;  /* 0x0000002e337b7239 */ /* 0x000fe200000014ff */
[C---:B------:R-:W-:Y:S01]  /*6ed0*/  IMAD R55, R78.reuse, R55, RZ ;  /* 0x000000374e377224 */ /* 0x040fe200078e02ff */
[----:B------:R-:W-:Y:S01]  /*6ee0*/  SHF.L.U32 R85, R97, 0x10, RZ ;  /* 0x0000001061557819 */ /* 0x000fe200000006ff */
[----:B------:R-:W-:Y:S01]  /*6ef0*/  IMAD R49, R81, R82, R49 ;  /* 0x0000005251317224 */ /* 0x000fe200078e0231 */
[----:B------:R-:W-:Y:S01]  /*6f00*/  PRMT R81, R97, 0x8880, RZ ;  /* 0x0000888061517816 */ /* 0x000fe200000000ff */
[----:B------:R-:W-:Y:S01]  /*6f10*/  IMAD R52, R78, R56, RZ ;  /* 0x000000384e347224 */ /* 0x000fe200078e02ff */
[----:B------:R-:W-:Y:S01]  /*6f20*/  I2IP.S8.S32.SAT R123, R45, R44, R123 ;  /* 0x0000002c2d7b7239 */ /* 0x000fe2000000147b */
[-C--:B------:R-:W-:Y:S01]  /*6f30*/  IMAD R50, R83, R82.reuse, R50 ;  /* 0x0000005253327224 */ /* 0x080fe200078e0232 */
[----:B------:R-:W-:Y:S01]  /*6f40*/  SHF.R.S32.HI R83, RZ, 0x18, R85 ;  /* 0x00000018ff537819 */ /* 0x000fe20000011455 */
[-C--:B------:R-:W-:Y:S01]  /*6f50*/  IMAD R55, R84, R82.reuse, R55 ;  /* 0x0000005254377224 */ /* 0x080fe200078e0237 */
[----:B------:R-:W-:Y:S01]  /*6f60*/  PRMT R85, R98, 0x8880, RZ ;  /* 0x0000888062557816 */ /* 0x000fe200000000ff */
[----:B------:R-:W-:Y:S01]  /*6f70*/  IMAD R52, R81, R82, R52 ;  /* 0x0000005251347224 */ /* 0x000fe200078e0234 */
[----:B------:R-:W-:Y:S01]  /*6f80*/  SHF.L.U32 R81, R97, 0x8, RZ ;  /* 0x0000000861517819 */ /* 0x000fe200000006ff */
[C---:B------:R-:W-:Y:S01]  /*6f90*/  IMAD R53, R78.reuse, R57, RZ ;  /* 0x000000394e357224 */ /* 0x040fe200078e02ff */
[----:B------:R1:W-:Y:S01]  /*6fa0*/  STS.128 [R171+0x8200], R120 ;  /* 0x00820078ab007388 */ /* 0x0003e20000000c00 */
[----:B------:R-:W-:Y:S01]  /*6fb0*/  IMAD R54, R78, R58, RZ ;  /* 0x0000003a4e367224 */ /* 0x000fe200078e02ff */
[----:B------:R-:W-:Y:S01]  /*6fc0*/  SHF.R.S32.HI R81, RZ, 0x18, R81 ;  /* 0x00000018ff517819 */ /* 0x000fe20000011451 */
[----:B------:R-:W-:Y:S01]  /*6fd0*/  IMAD R53, R83, R82, R53 ;  /* 0x0000005253357224 */ /* 0x000fe200078e0235 */
[----:B------:R-:W-:Y:S01]  /*6fe0*/  SHF.L.U32 R84, R98, 0x10, RZ ;  /* 0x0000001062547819 */ /* 0x000fe200000006ff */
[C---:B------:R-:W-:Y:S01]  /*6ff0*/  IMAD R59, R78.reuse, R59, RZ ;  /* 0x0000003b4e3b7224 */ /* 0x040fe200078e02ff */
[----:B------:R-:W-:Y:S01]  /*7000*/  SHF.R.S32.HI R83, RZ, 0x18, R97 ;  /* 0x00000018ff537819 */ /* 0x000fe20000011461 */
[C---:B------:R-:W-:Y:S01]  /*7010*/  IMAD R56, R78.reuse, R60, RZ ;  /* 0x0000003c4e387224 */ /* 0x040fe200078e02ff */
[----:B------:R-:W-:Y:S01]  /*7020*/  I2IP.S8.S32.SAT R124, R55, R50, RZ ;  /* 0x00000032377c7239 */ /* 0x000fe200000014ff */
[----:B------:R-:W-:Y:S01]  /*7030*/  IMAD R54, R81, R82, R54 ;  /* 0x0000005251367224 */ /* 0x000fe200078e0236 */
[----:B------:R-:W-:Y:S01]  /*7040*/  SHF.R.S32.HI R84, RZ, 0x18, R84 ;  /* 0x00000018ff547819 */ /* 0x000fe20000011454 */
[----:B------:R-:W-:Y:S01]  /*7050*/  IMAD R57, R78, R61, RZ ;  /* 0x0000003d4e397224 */ /* 0x000fe200078e02ff */
[----:B------:R-:W-:Y:S01]  /*7060*/  I2IP.S8.S32.SAT R124, R49, R48, R124 ;  /* 0x00000030317c7239 */ /* 0x000fe2000000147c */
[-C--:B------:R-:W-:Y:S01]  /*7070*/  IMAD R59, R83, R82.reuse, R59 ;  /* 0x00000052533b7224 */ /* 0x080fe200078e023b */
[----:B------:R-:W-:Y:S01]  /*7080*/  PRMT R83, R99, 0x8880, RZ ;  /* 0x0000888063537816 */ /* 0x000fe200000000ff */
[-C--:B------:R-:W-:Y:S01]  /*7090*/  IMAD R56, R85, R82.reuse, R56 ;  /* 0x0000005255387224 */ /* 0x080fe200078e0238 */
[----:B------:R-:W-:Y:S01]  /*70a0*/  SHF.R.S32.HI R81, RZ, 0x18, R98 ;  /* 0x00000018ff517819 */ /* 0x000fe20000011462 */
[----:B------:R-:W-:Y:S01]  /*70b0*/  IMAD R57, R84, R82, R57 ;  /* 0x0000005254397224 */ /* 0x000fe200078e0239 */
[----:B------:R-:W-:Y:S01]  /*70c0*/  I2IP.S8.S32.SAT R125, R59, R54, RZ ;  /* 0x000000363b7d7239 */ /* 0x000fe200000014ff */
[C---:B------:R-:W-:Y:S01]  /*70d0*/  IMAD R58, R78.reuse, R62, RZ ;  /* 0x0000003e4e3a7224 */ /* 0x040fe200078e02ff */
[C---:B------:R-:W-:Y:S01]  /*70e0*/  SHF.L.U32 R85, R99.reuse, 0x8, RZ ;  /* 0x0000000863557819 */ /* 0x040fe200000006ff */
[----:B------:R-:W-:Y:S01]  /*70f0*/  IMAD.U32 R84, R99, 0x10000, RZ ;  /* 0x0001000063547824 */ /* 0x000fe200078e00ff */
[----:B------:R-:W-:Y:S01]  /*7100*/  I2IP.S8.S32.SAT R125, R53, R52, R125 ;  /* 0x00000034357d7239 */ /* 0x000fe2000000147d */
[C---:B------:R-:W-:Y:S01]  /*7110*/  IMAD R63, R78.reuse, R63, RZ ;  /* 0x0000003f4e3f7224 */ /* 0x040fe200078e02ff */
[----:B------:R-:W-:Y:S01]  /*7120*/  SHF.R.S32.HI R85, RZ, 0x18, R85 ;  /* 0x00000018ff557819 */ /* 0x000fe20000011455 */
[C---:B------:R-:W-:Y:S01]  /*7130*/  IMAD R60, R78.reuse, R64, RZ ;  /* 0x000000404e3c7224 */ /* 0x040fe200078e02ff */
[----:B------:R-:W-:Y:S01]  /*7140*/  SHF.R.S32.HI R84, RZ, 0x18, R84 ;  /* 0x00000018ff547819 */ /* 0x000fe20000011454 */
[-C--:B------:R-:W-:Y:S02]  /*7150*/  IMAD R58, R87, R82.reuse, R58 ;  /* 0x00000052573a7224 */ /* 0x080fe400078e023a */
[C---:B------:R-:W-:Y:S02]  /*7160*/  IMAD R61, R78.reuse, R65, RZ ;  /* 0x000000414e3d7224 */ /* 0x040fe400078e02ff */
[-C--:B------:R-:W-:Y:S02]  /*7170*/  IMAD R63, R81, R82.reuse, R63 ;  /* 0x00000052513f7224 */ /* 0x080fe400078e023f */
[----:B------:R-:W-:Y:S02]  /*7180*/  IMAD R60, R83, R82, R60 ;  /* 0x00000052533c7224 */ /* 0x000fe400078e023c */
[----:B------:R-:W-:Y:S01]  /*7190*/  IMAD R62, R78, R66, RZ ;  /* 0x000000424e3e7224 */ /* 0x000fe200078e02ff */
[----:B------:R-:W-:Y:S01]  /*71a0*/  I2IP.S8.S32.SAT R126, R63, R58, RZ ;  /* 0x0000003a3f7e7239 */ /* 0x000fe200000014ff */
[----:B------:R-:W-:Y:S02]  /*71b0*/  IMAD R61, R84, R82, R61 ;  /* 0x00000052543d7224 */ /* 0x000fe400078e023d */
[----:B------:R-:W-:Y:S01]  /*71c0*/  IMAD R67, R78, R67, RZ ;  /* 0x000000434e437224 */ /* 0x000fe200078e02ff */
[----:B------:R-:W-:Y:S01]  /*71d0*/  I2IP.S8.S32.SAT R126, R57, R56, R126 ;  /* 0x00000038397e7239 */ /* 0x000fe2000000147e */
[-C--:B------:R-:W-:Y:S02]  /*71e0*/  IMAD R62, R85, R82.reuse, R62 ;  /* 0x00000052553e7224 */ /* 0x080fe400078e023e */
[----:B------:R-:W-:Y:S05]  /*71f0*/  IMAD R67, R86, R82, R67 ;  /* 0x0000005256437224 */ /* 0x000fea00078e0243 */
[----:B------:R-:W-:Y:S04]  /*7200*/  I2IP.S8.S32.SAT R127, R67, R62, RZ ;  /* 0x0000003e437f7239 */ /* 0x000fe800000014ff */
[----:B------:R-:W-:Y:S05]  /*7210*/  I2IP.S8.S32.SAT R127, R61, R60, R127 ;  /* 0x0000003c3d7f7239 */ /* 0x000fea000000147f */
[----:B------:R1:W-:Y:S01]  /*7220*/  STS.128 [R170+0x8200], R124 ;  /* 0x0082007caa007388 */ /* 0x0003e20000000c00 */
[----:B------:R-:W-:Y:S01]  /*7230*/  @!PT LDS RZ, [RZ] ;  /* 0x00000000fffff984 */ /* 0x000fe20000000800 */
[----:B------:R-:W-:Y:S01]  /*7240*/  @!PT LDS RZ, [RZ] ;  /* 0x00000000fffff984 */ /* 0x000fe20000000800 */
[----:B------:R-:W-:Y:S01]  /*7250*/  @!PT LDS RZ, [RZ] ;  /* 0x00000000fffff984 */ /* 0x000fe20000000800 */
[----:B------:R-:W-:Y:S01]  /*7260*/  @!PT LDS RZ, [RZ] ;  /* 0x00000000fffff984 */ /* 0x000fe20000000800 */
[----:B------:R2:W-:Y:S07]  /*7270*/  MEMBAR.ALL.CTA ;  /* 0x0000000000007992 */ /* 0x0005ee0000008000 */
[----:B--2---:R-:W2:Y:S02]  /*7280*/  FENCE.VIEW.ASYNC.S ;  /* 0x00000000000073c6 */ /* 0x004ea40000000000 */
[----:B--2---:R-:W-:Y:S06]  /*7290*/  BAR.SYNC.DEFER_BLOCKING 0x1, 0x80 ;  /* 0x0042000000007b1d */ /* 0x004fec0000010000 */
[----:B------:R-:W-:Y:S05]  /*72a0*/  @P0 BRA `(.L_x_108) ;  /* 0x0000000000280947 */ /* 0x000fea0003800000 */
[----:B------:R-:W-:Y:S02]  /*72b0*/  UIADD3 UR4, UPT, UPT, UR49, 0x8200, URZ ;  /* 0x0000820031047890 */ /* 0x000fe4000fffe0ff */
[----:B------:R-:W-:Y:S01]  /*72c0*/  UIADD3 UR6, UP0, UPT, UR52, 0x680, URZ ;  /* 0x0000068034067890 */ /* 0x000fe2000ff1e0ff */
[----:B------:R-:W-:Y:S03]  /*72d0*/  UMOV UR43, UR36 ;  /* 0x00000024002b7c82 */ /* 0x000fe60008000000 */
[----:B------:R-:W-:Y:S01]  /*72e0*/  MOV R166, UR4 ;  /* 0x0000000400a67c02 */ /* 0x000fe20008000f00 */
[----:B------:R-:W-:Y:S03]  /*72f0*/  UIADD3.X UR7, UPT, UPT, URZ, UR53, URZ, UP0, !UPT ;  /* 0x00000035ff077290 */ /* 0x000fe600087fe4ff */
[----:B------:R-:W-:Y:S11]  /*7300*/  R2UR UR40, R166 ;  /* 0x00000000a62872ca */ /* 0x000ff600000e0000 */
[----:B------:R-:W-:Y:S02]  /*7310*/  @!UPT UIADD3 URZ, UPT, UPT, URZ, URZ, URZ ;  /* 0x000000fffffff290 */ /* 0x000fe4000fffe0ff */
[----:B------:R2:W-:Y:S01]  /*7320*/  UTMASTG.3D [UR40], [UR6] ;  /* 0x00000028060073b5 */ /* 0x0005e20008010000 */
[----:B------:R0:W-:Y:S01]  /*7330*/  UTMACMDFLUSH ;  /* 0x00000000000079b7 */ /* 0x0001e20000000000 */
[----:B--2---:R-:W-:Y:S04]  /*7340*/  DEPBAR.LE SB0, 0x1 ;  /* 0x000080400000791a */ /* 0x004fe80000000000 */
.L_x_108:
[----:B------:R-:W-:Y:S05]  /*7350*/  BSYNC.RECONVERGENT B0 ;  /* 0x0000000000007941 */ /* 0x000fea0003800200 */
.L_x_107:
[----:B------:R-:W-:Y:S06]  /*7360*/  BAR.SYNC.DEFER_BLOCKING 0x1, 0x80 ;  /* 0x0042000000007b1d */ /* 0x000fec0000010000 */
[----:B------:R-:W2:Y:S01]  /*7370*/  @P6 SYNCS.PHASECHK.TRANS64.TRYWAIT P0, [R118+URZ+0xe0], R119 ;  /* 0x0000e077760065a7 */ /* 0x000ea200080011ff */
[----:B------:R-:W-:Y:S01]  /*7380*/  BSSY B1, `(.L_x_109) ;  /* 0x0000023000017945 */ /* 0x000fe20003800000 */
[----:B--2---:R-:W-:Y:S03]  /*7390*/  @P6 SEL R109, RZ, 0x1, !P0 ;  /* 0x00000001ff6d6807 */ /* 0x004fe60004000000 */
[----:B------:R-:W-:Y:S05]  /*73a0*/  @!P6 BRA `(.L_x_110) ;  /* 0x000000000080e947 */ /* 0x000fea0003800000 */
[----:B------:R-:W-:Y:S01]  /*73b0*/  ISETP.NE.AND P1, PT, R110, RZ, PT ;  /* 0x000000ff6e00720c */ /* 0x000fe20003f25270 */
[----:B------:R-:W-:Y:S01]  /*73c0*/  BSSY B0, `(.L_x_111) ;  /* 0x000000a000007945 */ /* 0x000fe20003800000 */
[----:B------:R-:W-:Y:S11]  /*73d0*/  ISETP.NE.AND P0, PT, R109, RZ, PT ;  /* 0x000000ff6d00720c */ /* 0x000ff60003f05270 */
[----:B------:R-:W-:Y:S04]  /*73e0*/  @P1 IMAD R5, R160, 0x2000, R111 ;  /* 0x00002000a0051824 */ /* 0x000fe800078e026f */
[--C-:B------:R-:W-:Y:S01]  /*73f0*/  @P1 IMAD.IADD R4, R165, 0x1, R5.reuse ;  /* 0x00000001a5041824 */ /* 0x100fe200078e0205 */
[----:B------:R-:W-:Y:S01]  /*7400*/  @P1 IADD3 R2, PT, PT, R164, R5, RZ ;  /* 0x00000005a4021210 */ /* 0x000fe20007ffe0ff */
[----:B------:R-:W-:Y:S01]  /*7410*/  @P1 IMAD.IADD R0, R116, 0x1, R5 ;  /* 0x0000000174001824 */ /* 0x000fe200078e0205 */
[----:B------:R-:W-:Y:S06]  /*7420*/  @P0 BRA `(.L_x_112) ;  /* 0x00000000000c0947 */ /* 0x000fec0003800000 */
[----:B------:R-:W-:Y:S04]  /*7430*/  SHF.L.U32 R3, R159, 0x1f, RZ ;  /* 0x0000001f9f037819 */ /* 0x000fe800000006ff */
[----:B------:R-:W2:Y:S02]  /*7440*/  SYNCS.PHASECHK.TRANS64.TRYWAIT P0, [R118+URZ+0xe0], R3 ;  /* 0x0000e003760075a7 */ /* 0x000ea400080011ff */
[----:B--2---:R-:W-:Y:S05]  /*7450*/  @!P0 BRA `(.L_x_113) ;  /* 0x0000004c00f08947 */ /* 0x004fea0003800000 */
.L_x_112:
[----:B------:R-:W-:Y:S05]  /*7460*/  BSYNC B0 ;  /* 0x0000000000007941 */ /* 0x000fea0003800000 */
.L_x_111:
[----:B------:R-:W-:Y:S01]  /*7470*/  ISETP.NE.AND P0, PT, R110, RZ, PT ;  /* 0x000000ff6e00720c */ /* 0x000fe20003f05270 */
[----:B--2---:R-:W-:Y:S02]  /*7480*/  VIADD R118, R118, 0x100 ;  /* 0x0000010076767836 */ /* 0x004fe40000000000 */
[----:B------:R-:W-:Y:S02]  /*7490*/  IMAD.U32 R3, RZ, RZ, UR37 ;  /* 0x00000025ff037e24 */ /* 0x000fe4000f8e00ff */
[----:B------:R-:W-:Y:S03]  /*74a0*/  VIADD R160, R160, 0x1 ;  /* 0x00000001a0a07836 */ /* 0x000fe60000000000 */
[----:B------:R-:W-:Y:S05]  /*74b0*/  PRMT R3, R3, 0x654, R118 ;  /* 0x0000065403037816 */ /* 0x000fea0000000076 */
[----:B------:R2:W3:Y:S04]  /*74c0*/  @P0 LDS.128 R100, [R5+0x200] ;  /* 0x0002000005640984 */ /* 0x0004e80000000c00 */
[----:B------:R2:W4:Y:S04]  /*74d0*/  @P0 LDS.128 R88, [R4+0x200] ;  /* 0x0002000004580984 */ /* 0x0005280000000c00 */
        /* <DEDUP_REMOVED lines=9> */
[----:B------:R-:W-:Y:S02]  /*7570*/  SEL R6, RZ, 0x1, P0 ;  /* 0x00000001ff067807 */ /* 0x000fe40000000000 */
[----:B------:R-:W-:Y:S02]  /*7580*/  SEL R160, R160, RZ, P0 ;  /* 0x000000ffa0a07207 */ /* 0x000fe40000000000 */
[----:B------:R-:W-:Y:S01]  /*7590*/  LOP3.LUT R159, R159, R6, RZ, 0x3c, !PT ;  /* 0x000000069f9f7212 */ /* 0x000fe200078e3cff */
[----:B-----5:R2:W-:Y:S06]  /*75a0*/  SYNCS.ARRIVE.TRANS64.RED.A1T0 RZ, [R3+URZ], RZ ;  /* 0x000000ff03ff79a7 */ /* 0x0205ec00081004ff */
.L_x_110:
[----:B------:R-:W-:Y:S05]  /*75b0*/  BSYNC B1 ;  /* 0x0000000000017941 */ /* 0x000fea0003800000 */
.L_x_109:
[----:B--2---:R-:W-:Y:S05]  /*75c0*/  VIADD R3, R80, 0x40 ;  /* 0x0000004050037836 */ /* 0x004fea0000000000 */
[----:B------:R-:W-:Y:S04]  /*75d0*/  SHF.R.U32.HI R3, RZ, 0x15, R3 ;  /* 0x00000015ff037819 */ /* 0x000fe80000011603 */
[----:B------:R-:W-:Y:S11]  /*75e0*/  LOP3.LUT P0, RZ, R3, 0x3, R154, 0x48, !PT ;  /* 0x0000000303ff7812 */ /* 0x000ff6000780489a */
[----:B------:R-:W-:Y:S02]  /*75f0*/  @!UPT UIADD3 URZ, UPT, UPT, URZ, URZ, URZ ;  /* 0x000000fffffff290 */ /* 0x000fe4000fffe0ff */
[----:B------:R-:W-:Y:S05]  /*7600*/  @!P0 BRA `(.L_x_114) ;  /* 0x0000000000408947 */ /* 0x000fea0003800000 */
[----:B------:R-:W2:Y:S01]  /*7610*/  LDCU.64 UR8, c[0x4][0x78] ;  /* 0x01000f00ff0877ac */ /* 0x000ea20008000a00 */
[----:B------:R-:W-:Y:S01]  /*7620*/  MOV R3, 0x0 ;  /* 0x0000000000037802 */ /* 0x000fe20000000f00 */
[----:B------:R-:W-:Y:S02]  /*7630*/  HFMA2 R12, -RZ, RZ, 0, 5.9604644775390625e-08 ;  /* 0x00000001ff0c7431 */ /* 0x000fe400000001ff */
[----:B------:R-:W-:Y:S02]  /*7640*/  IMAD.MOV.U32 R8, RZ, RZ, 0x192 ;  /* 0x00000192ff087424 */ /* 0x000fe400078e00ff */
[----:B------:R-:W-:Y:S01]  /*7650*/  IMAD.MOV.U32 R13, RZ, RZ, RZ ;  /* 0x000000ffff0d7224 */ /* 0x000fe200078e00ff */
[----:B------:R-:W5:Y:S01]  /*7660*/  LDCU.64 UR6, c[0x4][0x80] ;  /* 0x01001000ff0677ac */ /* 0x000f620008000a00 */
[----:B------:R-:W1:Y:S01]  /*7670*/  LDC.64 R2, c[0x4][R3] ;  /* 0x0100000003027b82 */ /* 0x000e620000000a00 */
[----:B------:R-:W3:Y:S01]  /*7680*/  LDCU.64 UR4, c[0x4][0x18] ;  /* 0x01000300ff0477ac */ /* 0x000ee20008000a00 */
[----:B--2---:R-:W-:Y:S01]  /*7690*/  MOV R5, UR9 ;  /* 0x0000000900057c02 */ /* 0x004fe20008000f00 */
[----:B------:R-:W-:Y:S01]  /*76a0*/  IMAD.U32 R4, RZ, RZ, UR8 ;  /* 0x00000008ff047e24 */ /* 0x000fe2000f8e00ff */
[----:B-----5:R-:W-:Y:S01]  /*76b0*/  MOV R7, UR7 ;  /* 0x0000000700077c02 */ /* 0x020fe20008000f00 */
[----:B------:R-:W-:Y:S01]  /*76c0*/  IMAD.U32 R6, RZ, RZ, UR6 ;  /* 0x00000006ff067e24 */ /* 0x000fe2000f8e00ff */
[----:B---3--:R-:W-:Y:S01]  /*76d0*/  MOV R11, UR5 ;  /* 0x00000005000b7c02 */ /* 0x008fe20008000f00 */
[----:B------:R-:W-:Y:S02]  /*76e0*/  IMAD.U32 R10, RZ, RZ, UR4 ;  /* 0x00000004ff0a7e24 */ /* 0x000fe4000f8e00ff */
[----:B------:R-:W-:Y:S07]  /*76f0*/  LEPC R20, `(.L_x_114) ;  /* 0x000000001014794e */ /* 0x000fee0000000000 */
[----:B-1--4-:R-:W-:Y:S05]  /*7700*/  CALL.ABS.NOINC R2 ;  /* 0x0000000002007343 */ /* 0x012fea0003c00000 */
.L_x_114:
[----:B------:R-:W-:Y:S05]  /*7710*/  WARPSYNC.ALL ;  /* 0x0000000000007948 */ /* 0x000fea0003800000 */
[----:B------:R-:W-:Y:S01]  /*7720*/  R2UR UR4, R80 ;  /* 0x00000000500472ca */ /* 0x000fe200000e0000 */
[----:B------:R-:W-:Y:S01]  /*7730*/  BSSY.RECONVERGENT B0, `(.L_x_115) ;  /* 0x000011c000007945 */ /* 0x000fe20003800200 */
[C---:B---3--:R-:W-:Y:S02]  /*7740*/  PRMT R81, R100.reuse, 0x8880, RZ ;  /* 0x0000888064517816 */ /* 0x048fe400000000ff */
[C---:B------:R-:W-:Y:S02]  /*7750*/  SHF.L.U32 R84, R100.reuse, 0x8, RZ ;  /* 0x0000000864547819 */ /* 0x040fe400000006ff */
[----:B------:R-:W-:Y:S02]  /*7760*/  SHF.L.U32 R83, R100, 0x10, RZ ;  /* 0x0000001064537819 */ /* 0x000fe400000006ff */
[----:B------:R-:W-:Y:S02]  /*7770*/  SHF.R.S32.HI R84, RZ, 0x18, R84 ;  /* 0x00000018ff547819 */ /* 0x000fe40000011454 */
[----:B------:R-:W-:Y:S02]  /*7780*/  SHF.R.S32.HI R83, RZ, 0x18, R83 ;  /* 0x00000018ff537819 */ /* 0x000fe40000011453 */
[----:B------:R-:W-:Y:S01]  /*7790*/  ISETP.NE.AND P0, PT, R167, RZ, PT ;  /* 0x000000ffa700720c */ /* 0x000fe20003f05270 */
[----:B------:R-:W2:Y:S01]  /*77a0*/  LDTM.x64 R4, tmem[UR4+0x40] ;  /* 0x00004004000479ee */ /* 0x000ea20008340000 */
[----:B------:R-:W-:Y:S01]  /*77b0*/  ISETP.NE.AND P6, PT, R117, RZ, PT ;  /* 0x000000ff7500720c */ /* 0x000fe20003fc5270 */
[C---:B--2---:R-:W-:Y:S02]  /*77c0*/  IMAD R0, R78.reuse, R4, RZ ;  /* 0x000000044e007224 */ /* 0x044fe400078e02ff */
[C---:B------:R-:W-:Y:S02]  /*77d0*/  IMAD R3, R78.reuse, R6, RZ ;  /* 0x000000064e037224 */ /* 0x040fe400078e02ff */
[C---:B------:R-:W-:Y:S02]  /*77e0*/  IMAD R4, R78.reuse, R8, RZ ;  /* 0x000000084e047224 */ /* 0x040fe400078e02ff */
[C---:B------:R-:W-:Y:S02]  /*77f0*/  IMAD R6, R78.reuse, R10, RZ ;  /* 0x0000000a4e067224 */ /* 0x040fe400078e02ff */
[C---:B------:R-:W-:Y:S02]  /*7800*/  IMAD R2, R78.reuse, R5, RZ ;  /* 0x000000054e027224 */ /* 0x040fe400078e02ff */
[C---:B------:R-:W-:Y:S02]  /*7810*/  IMAD R8, R78.reuse, R12, RZ ;  /* 0x0000000c4e087224 */ /* 0x040fe400078e02ff */
[C---:B------:R-:W-:Y:S02]  /*7820*/  IMAD R10, R78.reuse, R14, RZ ;  /* 0x0000000e4e0a7224 */ /* 0x040fe400078e02ff */
[C---:B------:R-:W-:Y:S02]  /*7830*/  IMAD R5, R78.reuse, R9, RZ ;  /* 0x000000094e057224 */ /* 0x040fe400078e02ff */
[----:B------:R-:W-:Y:S01]  /*7840*/  IMAD R0, R81, R82, R0 ;  /* 0x0000005251007224 */ /* 0x000fe200078e0200 */
[----:B------:R-:W-:Y:S01]  /*7850*/  SHF.L.U32 R81, R101, 0x8, RZ ;  /* 0x0000000865517819 */ /* 0x000fe200000006ff */
[C---:B------:R-:W-:Y:S02]  /*7860*/  IMAD R12, R78.reuse, R16, RZ ;  /* 0x000000104e0c7224 */ /* 0x040fe400078e02ff */
[C---:B------:R-:W-:Y:S01]  /*7870*/  IMAD R14, R78.reuse, R18, RZ ;  /* 0x000000124e0e7224 */ /* 0x040fe200078e02ff */
[----:B------:R-:W-:Y:S01]  /*7880*/  SHF.R.S32.HI R81, RZ, 0x18, R81 ;  /* 0x00000018ff517819 */ /* 0x000fe20000011451 */
[C---:B------:R-:W-:Y:S02]  /*7890*/  IMAD R9, R78.reuse, R13, RZ ;  /* 0x0000000d4e097224 */ /* 0x040fe400078e02ff */
[C---:B------:R-:W-:Y:S02]  /*78a0*/  IMAD R16, R78.reuse, R20, RZ ;  /* 0x000000144e107224 */ /* 0x040fe400078e02ff */
[C---:B------:R-:W-:Y:S02]  /*78b0*/  IMAD R18, R78.reuse, R22, RZ ;  /* 0x000000164e127224 */ /* 0x040fe400078e02ff */
[C---:B------:R-:W-:Y:S02]  /*78c0*/  IMAD R13, R78.reuse, R17, RZ ;  /* 0x000000114e0d7224 */ /* 0x040fe400078e02ff */
[C---:B------:R-:W-:Y:S02]  /*78d0*/  IMAD R20, R78.reuse, R24, RZ ;  /* 0x000000184e147224 */ /* 0x040fe400078e02ff */
[C---:B------:R-:W-:Y:S02]  /*78e0*/  IMAD R22, R78.reuse, R26, RZ ;  /* 0x0000001a4e167224 */ /* 0x040fe400078e02ff */
[----:B------:R-:W-:Y:S01]  /*78f0*/  IMAD R2, R83, R82, R2 ;  /* 0x0000005253027224 */ /* 0x000fe200078e0202 */
[----:B------:R-:W-:Y:S01]  /*7900*/  SHF.R.S32.HI R83, RZ, 0x18, R101 ;  /* 0x00000018ff537819 */ /* 0x000fe20000011465 */
[C---:B------:R-:W-:Y:S02]  /*7910*/  IMAD R17, R78.reuse, R21, RZ ;  /* 0x000000154e117224 */ /* 0x040fe400078e02ff */
[C---:B------:R-:W-:Y:S02]  /*7920*/  IMAD R24, R78.reuse, R28, RZ ;  /* 0x0000001c4e187224 */ /* 0x040fe400078e02ff */
[C---:B------:R-:W-:Y:S02]  /*7930*/  IMAD R26, R78.reuse, R30, RZ ;  /* 0x0000001e4e1a7224 */ /* 0x040fe400078e02ff */
[C---:B------:R-:W-:Y:S02]  /*7940*/  IMAD R21, R78.reuse, R25, RZ ;  /* 0x000000194e157224 */ /* 0x040fe400078e02ff */
[C---:B------:R-:W-:Y:S02]  /*7950*/  IMAD R28, R78.reuse, R32, RZ ;  /* 0x000000204e1c7224 */ /* 0x040fe400078e02ff */
[----:B------:R-:W-:Y:S02]  /*7960*/  IMAD R30, R78, R34, RZ ;  /* 0x000000224e1e7224 */ /* 0x000fe400078e02ff */
[----:B------:R-:W-:Y:S02]  /*7970*/  IMAD R3, R84, R82, R3 ;  /* 0x0000005254037224 */ /* 0x000fe400078e0203 */
[C---:B------:R-:W-:Y:S02]  /*7980*/  IMAD R25, R78.reuse, R29, RZ ;  /* 0x0000001d4e197224 */ /* 0x040fe400078e02ff */
        /* <DEDUP_REMOVED lines=14> */
[C---:B------:R-:W-:Y:S01]  /*7a70*/  IMAD R60, R78.reuse, R64, RZ ;  /* 0x000000404e3c7224 */ /* 0x040fe200078e02ff */
[----:B------:R-:W-:Y:S01]  /*7a80*/  SHF.R.S32.HI R64, RZ, 0x18, R100 ;  /* 0x00000018ff407819 */ /* 0x000fe20000011464 */
[C---:B------:R-:W-:Y:S02]  /*7a90*/  IMAD R34, R78.reuse, R38, RZ ;  /* 0x000000264e227224 */ /* 0x040fe400078e02ff */
[C---:B------:R-:W-:Y:S02]  /*7aa0*/  IMAD R38, R78.reuse, R42, RZ ;  /* 0x0000002a4e267224 */ /* 0x040fe400078e02ff */
[C---:B------:R-:W-:Y:S02]  /*7ab0*/  IMAD R57, R78.reuse, R61, RZ ;  /* 0x0000003d4e397224 */ /* 0x040fe400078e02ff */
[C---:B------:R-:W-:Y:S01]  /*7ac0*/  IMAD R61, R78.reuse, R65, RZ ;  /* 0x000000414e3d7224 */ /* 0x040fe200078e02ff */
[C---:B------:R-:W-:Y:S01]  /*7ad0*/  PRMT R65, R101.reuse, 0x8880, RZ ;  /* 0x0000888065417816 */ /* 0x040fe200000000ff */
[C---:B------:R-:W-:Y:S02]  /*7ae0*/  IMAD R42, R78.reuse, R46, RZ ;  /* 0x0000002e4e2a7224 */ /* 0x040fe400078e02ff */
[C---:B------:R-:W-:Y:S02]  /*7af0*/  IMAD R46, R78.reuse, R50, RZ ;  /* 0x000000324e2e7224 */ /* 0x040fe400078e02ff */
[C---:B------:R-:W-:Y:S02]  /*7b00*/  IMAD R51, R78.reuse, R51, RZ ;  /* 0x000000334e337224 */ /* 0x040fe400078e02ff */
[C---:B------:R-:W-:Y:S02]  /*7b10*/  IMAD R50, R78.reuse, R54, RZ ;  /* 0x000000364e327224 */ /* 0x040fe400078e02ff */
[C---:B------:R-:W-:Y:S02]  /*7b20*/  IMAD R54, R78.reuse, R58, RZ ;  /* 0x0000003a4e367224 */ /* 0x040fe400078e02ff */
[C---:B------:R-:W-:Y:S02]  /*7b30*/  IMAD R58, R78.reuse, R62, RZ ;  /* 0x0000003e4e3a7224 */ /* 0x040fe400078e02ff */
[C---:B------:R-:W-:Y:S01]  /*7b40*/  IMAD R62, R78.reuse, R66, RZ ;  /* 0x000000424e3e7224 */ /* 0x040fe200078e02ff */
[----:B------:R-:W-:Y:S01]  /*7b50*/  SHF.L.U32 R66, R101, 0x10, RZ ;  /* 0x0000001065427819 */ /* 0x000fe200000006ff */
[C---:B------:R-:W-:Y:S02]  /*7b60*/  IMAD R7, R78.reuse, R7, RZ ;  /* 0x000000074e077224 */ /* 0x040fe400078e02ff */
[----:B------:R-:W-:Y:S01]  /*7b70*/  IMAD R11, R78, R11, RZ ;  /* 0x0000000b4e0b7224 */ /* 0x000fe200078e02ff */
[----:B------:R-:W-:Y:S01]  /*7b80*/  SHF.R.S32.HI R66, RZ, 0x18, R66 ;  /* 0x00000018ff427819 */ /* 0x000fe20000011442 */
[-C--:B------:R-:W-:Y:S01]  /*7b90*/  IMAD R7, R64, R82.reuse, R7 ;  /* 0x0000005240077224 */ /* 0x080fe200078e0207 */
[C---:B------:R-:W-:Y:S01]  /*7ba0*/  PRMT R64, R102.reuse, 0x8880, RZ ;  /* 0x0000888066407816 */ /* 0x040fe200000000ff */
[-C--:B------:R-:W-:Y:S01]  /*7bb0*/  IMAD R4, R65, R82.reuse, R4 ;  /* 0x0000005241047224 */ /* 0x080fe200078e0204 */
[----:B------:R-:W-:Y:S01]  /*7bc0*/  SHF.L.U32 R65, R102, 0x10, RZ ;  /* 0x0000001066417819 */ /* 0x000fe200000006ff */
[-C--:B------:R-:W-:Y:S02]  /*7bd0*/  IMAD R5, R66, R82.reuse, R5 ;  /* 0x0000005242057224 */ /* 0x080fe400078e0205 */
[-C--:B------:R-:W-:Y:S01]  /*7be0*/  IMAD R6, R81, R82.reuse, R6 ;  /* 0x0000005251067224 */ /* 0x080fe200078e0206 */
[----:B------:R-:W-:Y:S01]  /*7bf0*/  I2IP.S8.S32.SAT R81, R7, R3, RZ ;  /* 0x0000000307517239 */ /* 0x000fe200000014ff */
[----:B------:R-:W-:Y:S01]  /*7c00*/  IMAD R11, R83, R82, R11 ;  /* 0x00000052530b7224 */ /* 0x000fe200078e020b */
[----:B------:R-:W-:Y:S01]  /*7c10*/  SHF.L.U32 R7, R102, 0x8, RZ ;  /* 0x0000000866077819 */ /* 0x000fe200000006ff */
[C---:B------:R-:W-:Y:S01]  /*7c20*/  IMAD R15, R78.reuse, R15, RZ ;  /* 0x0000000f4e0f7224 */ /* 0x040fe200078e02ff */
[----:B------:R-:W-:Y:S01]  /*7c30*/  MOV R3, R64 ;  /* 0x0000004000037202 */ /* 0x000fe20000000f00 */
[C---:B------:R-:W-:Y:S01]  /*7c40*/  IMAD R19, R78.reuse, R19, RZ ;  /* 0x000000134e137224 */ /* 0x040fe200078e02ff */
[----:B------:R-:W-:Y:S01]  /*7c50*/  I2IP.S8.S32.SAT R11, R11, R6, RZ ;  /* 0x000000060b0b7239 */ /* 0x000fe200000014ff */
[C---:B------:R-:W-:Y:S01]  /*7c60*/  IMAD R23, R78.reuse, R23, RZ ;  /* 0x000000174e177224 */ /* 0x040fe200078e02ff */
[----:B------:R-:W-:Y:S01]  /*7c70*/  SHF.R.S32.HI R6, RZ, 0x18, R65 ;  /* 0x00000018ff067819 */ /* 0x000fe20000011441 */
[----:B------:R-:W-:Y:S01]  /*7c80*/  IMAD R8, R3, R82, R8 ;  /* 0x0000005203087224 */ /* 0x000fe200078e0208 */
[----:B------:R-:W-:Y:S01]  /*7c90*/  SHF.R.S32.HI R7, RZ, 0x18, R7 ;  /* 0x00000018ff077819 */ /* 0x000fe20000011407 */
[----:B------:R-:W-:Y:S01]  /*7ca0*/  IMAD R27, R78, R27, RZ ;  /* 0x0000001b4e1b7224 */ /* 0x000fe200078e02ff */
[----:B------:R-:W-:Y:S01]  /*7cb0*/  I2IP.S8.S32.SAT R84, R2, R0, R81 ;  /* 0x0000000002547239 */ /* 0x000fe20000001451 */
[-C--:B------:R-:W-:Y:S01]  /*7cc0*/  IMAD R9, R6, R82.reuse, R9 ;  /* 0x0000005206097224 */ /* 0x080fe200078e0209 */
[----:B------:R-:W-:Y:S01]  /*7cd0*/  SHF.L.U32 R2, R103, 0x10, RZ ;  /* 0x0000001067027819 */ /* 0x000fe200000006ff */
[----:B------:R-:W-:Y:S01]  /*7ce0*/  IMAD R10, R7, R82, R10 ;  /* 0x00000052070a7224 */ /* 0x000fe200078e020a */
[----:B------:R-:W-:Y:S01]  /*7cf0*/  SHF.R.S32.HI R0, RZ, 0x18, R102 ;  /* 0x00000018ff007819 */ /* 0x000fe20000011466 */
[C---:B------:R-:W-:Y:S01]  /*7d00*/  IMAD R31, R78.reuse, R31, RZ ;  /* 0x0000001f4e1f7224 */ /* 0x040fe200078e02ff */
[----:B------:R-:W-:Y:S01]  /*7d10*/  I2IP.S8.S32.SAT R85, R5, R4, R11 ;  /* 0x0000000405557239 */ /* 0x000fe2000000140b */
[----:B------:R-:W-:Y:S01]  /*7d20*/  IMAD R35, R78, R35, RZ ;  /* 0x000000234e237224 */ /* 0x000fe200078e02ff */
[C---:B------:R-:W-:Y:S01]  /*7d30*/  PRMT R3, R103.reuse, 0x8880, RZ ;  /* 0x0000888067037816 */ /* 0x040fe200000000ff */
[-C--:B------:R-:W-:Y:S01]  /*7d40*/  IMAD R15, R0, R82.reuse, R15 ;  /* 0x00000052000f7224 */ /* 0x080fe200078e020f */
[----:B------:R-:W-:Y:S01]  /*7d50*/  SHF.L.U32 R5, R103, 0x8, RZ ;  /* 0x0000000867057819 */ /* 0x000fe200000006ff */
[C---:B------:R-:W-:Y:S01]  /*7d60*/  IMAD R39, R78.reuse, R39, RZ ;  /* 0x000000274e277224 */ /* 0x040fe200078e02ff */
[----:B------:R-:W-:Y:S01]  /*7d70*/  SHF.R.S32.HI R2, RZ, 0x18, R2 ;  /* 0x00000018ff027819 */ /* 0x000fe20000011402 */
[-C--:B------:R-:W-:Y:S01]  /*7d80*/  IMAD R12, R3, R82.reuse, R12 ;  /* 0x00000052030c7224 */ /* 0x080fe200078e020c */
[----:B------:R-:W-:Y:S01]  /*7d90*/  SHF.R.S32.HI R5, RZ, 0x18, R5 ;  /* 0x00000018ff057819 */ /* 0x000fe20000011405 */
[----:B------:R-:W-:Y:S01]  /*7da0*/  IMAD R43, R78, R43, RZ ;  /* 0x0000002b4e2b7224 */ /* 0x000fe200078e02ff */
[----:B------:R-:W-:Y:S01]  /*7db0*/  SHF.R.S32.HI R4, RZ, 0x18, R103 ;  /* 0x00000018ff047819 */ /* 0x000fe20000011467 */
[-C--:B------:R-:W-:Y:S01]  /*7dc0*/  IMAD R13, R2, R82.reuse, R13 ;  /* 0x00000052020d7224 */ /* 0x080fe200078e020d */
[C---:B----4-:R-:W-:Y:S01]  /*7dd0*/  SHF.L.U32 R0, R88.reuse, 0x10, RZ ;  /* 0x0000001058007819 */ /* 0x050fe200000006ff */
[-C--:B------:R-:W-:Y:S01]  /*7de0*/  IMAD R14, R5, R82.reuse, R14 ;  /* 0x00000052050e7224 */ /* 0x080fe200078e020e */
[C---:B------:R-:W-:Y:S01]  /*7df0*/  PRMT R3, R88.reuse, 0x8880, RZ ;  /* 0x0000888058037816 */ /* 0x040fe200000000ff */
[----:B------:R-:W-:Y:S01]  /*7e00*/  IMAD.SHL.U32 R2, R88, 0x100, RZ ;  /* 0x0000010058027824 */ /* 0x000fe200078e00ff */
[----:B------:R-:W-:Y:S01]  /*7e10*/  SHF.R.S32.HI R0, RZ, 0x18, R0 ;  /* 0x00000018ff007819 */ /* 0x000fe20000011400 */
[-C--:B------:R-:W-:Y:S01]  /*7e20*/  IMAD R19, R4, R82.reuse, R19 ;  /* 0x0000005204137224 */ /* 0x080fe200078e0213 */
[----:B------:R-:W-:Y:S01]  /*7e30*/  SHF.L.U32 R4, R89, 0x10, RZ ;  /* 0x0000001059047819 */ /* 0x000fe200000006ff */
[-C--:B------:R-:W-:Y:S01]  /*7e40*/  IMAD R16, R3, R82.reuse, R16 ;  /* 0x0000005203107224 */ /* 0x080fe200078e0210 */
[----:B------:R-:W-:Y:S01]  /*7e50*/  SHF.R.S32.HI R5, RZ, 0x18, R2 ;  /* 0x00000018ff057819 */ /* 0x000fe20000011402 */
[-C--:B------:R-:W-:Y:S01]  /*7e60*/  IMAD R17, R0, R82.reuse, R17 ;  /* 0x0000005200117224 */ /* 0x080fe200078e0211 */
[----:B------:R-:W-:Y:S01]  /*7e70*/  SHF.R.S32.HI R0, RZ, 0x18, R88 ;  /* 0x00000018ff007819 */ /* 0x000fe20000011458 */
[----:B------:R-:W-:Y:S01]  /*7e80*/  IMAD R47, R78, R47, RZ ;  /* 0x0000002f4e2f7224 */ /* 0x000fe200078e02ff */
[----:B------:R-:W-:Y:S01]  /*7e90*/  PRMT R3, R89, 0x8880, RZ ;  /* 0x0000888059037816 */ /* 0x000fe200000000ff */
[-C--:B------:R-:W-:Y:S01]  /*7ea0*/  IMAD R18, R5, R82.reuse, R18 ;  /* 0x0000005205127224 */ /* 0x080fe200078e0212 */
[----:B------:R-:W-:Y:S01]  /*7eb0*/  SHF.L.U32 R2, R89, 0x8, RZ ;  /* 0x0000000859027819 */ /* 0x000fe200000006ff */
[-C--:B------:R-:W-:Y:S01]  /*7ec0*/  IMAD R23, R0, R82.reuse, R23 ;  /* 0x0000005200177224 */ /* 0x080fe200078e0217 */
[----:B------:R-:W-:Y:S01]  /*7ed0*/  SHF.R.S32.HI R0, RZ, 0x18, R4 ;  /* 0x00000018ff007819 */ /* 0x000fe20000011404 */
[-C--:B------:R-:W-:Y:S01]  /*7ee0*/  IMAD R20, R3, R82.reuse, R20 ;  /* 0x0000005203147224 */ /* 0x080fe200078e0214 */
[----:B------:R-:W-:Y:S01]  /*7ef0*/  SHF.R.S32.HI R5, RZ, 0x18, R2 ;  /* 0x00000018ff057819 */ /* 0x000fe20000011402 */
[----:B------:R-:W-:Y:S01]  /*7f00*/  IMAD R55, R78, R55, RZ ;  /* 0x000000374e377224 */ /* 0x000fe200078e02ff */
[----:B------:R-:W-:Y:S01]  /*7f10*/  SHF.R.S32.HI R2, RZ, 0x18, R89 ;  /* 0x00000018ff027819 */ /* 0x000fe20000011459 */
[-C--:B------:R-:W-:Y:S01]  /*7f20*/  IMAD R21, R0, R82.reuse, R21 ;  /* 0x0000005200157224 */ /* 0x080fe200078e0215 */
[C---:B------:R-:W-:Y:S01]  /*7f30*/  SHF.L.U32 R0, R90.reuse, 0x10, RZ ;  /* 0x000000105a007819 */ /* 0x040fe200000006ff */
[-C--:B------:R-:W-:Y:S01]  /*7f40*/  IMAD R22, R5, R82.reuse, R22 ;  /* 0x0000005205167224 */ /* 0x080fe200078e0216 */
[----:B------:R-:W-:Y:S01]  /*7f50*/  PRMT R3, R90, 0x8880, RZ ;  /* 0x000088805a037816 */ /* 0x000fe200000000ff */
        /* <DEDUP_REMOVED lines=9> */
[----:B------:R-:W-:Y:S01]  /*7ff0*/  SHF.L.U32 R0, R91, 0x10, RZ ;  /* 0x000000105b007819 */ /* 0x000fe200000006ff */
[-C--:B------:R-:W-:Y:S01]  /*8000*/  IMAD R26, R5, R82.reuse, R26 ;  /* 0x00000052051a7224 */ /* 0x080fe200078e021a */
[C---:B------:R-:W-:Y:S01]  /*8010*/  PRMT R3, R91.reuse, 0x8880, RZ ;  /* 0x000088805b037816 */ /* 0x040fe200000000ff */
[-C--:B------:R-:W-:Y:S01]  /*8020*/  IMAD R31, R2, R82.reuse, R31 ;  /* 0x00000052021f7224 */ /* 0x080fe200078e021f */
[----:B------:R-:W-:Y:S01]  /*8030*/  SHF.L.U32 R2, R91, 0x8, RZ ;  /* 0x000000085b027819 */ /* 0x000fe200000006ff */
[----:B------:R-:W-:Y:S01]  /*8040*/  IMAD R67, R78, R67, RZ ;  /* 0x000000434e437224 */ /* 0x000fe200078e02ff */
[----:B------:R-:W-:Y:S01]  /*8050*/  SHF.R.S32.HI R0, RZ, 0x18, R0 ;  /* 0x00000018ff007819 */ /* 0x000fe20000011400 */
[-C--:B------:R-:W-:Y:S01]  /*8060*/  IMAD R28, R3, R82.reuse, R28 ;  /* 0x00000052031c7224 */ /* 0x080fe200078e021c */
[----:B------:R-:W-:Y:S02]  /*8070*/  SHF.R.S32.HI R5, RZ, 0x18, R2 ;  /* 0x00000018ff057819 */ /* 0x000fe40000011402 */
[----:B------:R-:W-:Y:S01]  /*8080*/  SHF.R.S32.HI R2, RZ, 0x18, R91 ;  /* 0x00000018ff027819 */ /* 0x000fe2000001145b */
[-C--:B------:R-:W-:Y:S01]  /*8090*/  IMAD R29, R0, R82.reuse, R29 ;  /* 0x00000052001d7224 */ /* 0x080fe200078e021d */
[C---:B-1----:R-:W-:Y:S01]  /*80a0*/  PRMT R3, R92.reuse, 0x8880, RZ ;  /* 0x000088805c037816 */ /* 0x042fe200000000ff */
[----:B------:R-:W-:Y:S01]  /*80b0*/  IMAD.U32 R0, R92, 0x10000, RZ ;  /* 0x000100005c007824 */ /* 0x000fe200078e00ff */
[----:B------:R-:W-:Y:S01]  /*80c0*/  SHF.L.U32 R4, R93, 0x10, RZ ;  /* 0x000000105d047819 */ /* 0x000fe200000006ff */
[----:B------:R-:W-:Y:S01]  /*80d0*/  IMAD R30, R5, R82, R30 ;  /* 0x00000052051e7224 */ /* 0x000fe200078e021e */
[----:B------:R-:W-:Y:S01]  /*80e0*/  I2IP.S8.S32.SAT R10, R15, R10, RZ ;  /* 0x0000000a0f0a7239 */ /* 0x000fe200000014ff */
[-C--:B------:R-:W-:Y:S01]  /*80f0*/  IMAD R35, R2, R82.reuse, R35 ;  /* 0x0000005202237224 */ /* 0x080fe200078e0223 */
[----:B------:R-:W-:Y:S01]  /*8100*/  SHF.L.U32 R2, R92, 0x8, RZ ;  /* 0x000000085c027819 */ /* 0x000fe200000006ff */
[-C--:B------:R-:W-:Y:S01]  /*8110*/  IMAD R32, R3, R82.reuse, R32 ;  /* 0x0000005203207224 */ /* 0x080fe200078e0220 */
[----:B------:R-:W-:Y:S02]  /*8120*/  SHF.R.S32.HI R0, RZ, 0x18, R0 ;  /* 0x00000018ff007819 */ /* 0x000fe40000011400 */
[----:B------:R-:W-:Y:S02]  /*8130*/  SHF.R.S32.HI R5, RZ, 0x18, R2 ;  /* 0x00000018ff057819 */ /* 0x000fe40000011402 */
[----:B------:R-:W-:Y:S01]  /*8140*/  PRMT R3, R93, 0x8880, RZ ;  /* 0x000088805d037816 */ /* 0x000fe200000000ff */
[-C--:B------:R-:W-:Y:S01]  /*8150*/  IMAD R33, R0, R82.reuse, R33 ;  /* 0x0000005200217224 */ /* 0x080fe200078e0221 */
[----:B------:R-:W-:Y:S01]  /*8160*/  SHF.R.S32.HI R0, RZ, 0x18, R92 ;  /* 0x00000018ff007819 */ /* 0x000fe2000001145c */
[----:B------:R-:W-:Y:S01]  /*8170*/  IMAD R34, R5, R82, R34 ;  /* 0x0000005205227224 */ /* 0x000fe200078e0222 */
[----:B------:R-:W-:Y:S02]  /*8180*/  SHF.L.U32 R2, R93, 0x8, RZ ;  /* 0x000000085d027819 */ /* 0x000fe400000006ff */
[----:B------:R-:W-:Y:S01]  /*8190*/  I2IP.S8.S32.SAT R14, R19, R14, RZ ;  /* 0x0000000e130e7239 */ /* 0x000fe200000014ff */
[-C--:B------:R-:W-:Y:S01]  /*81a0*/  IMAD R39, R0, R82.reuse, R39 ;  /* 0x0000005200277224 */ /* 0x080fe200078e0227 */
[----:B------:R-:W-:Y:S01]  /*81b0*/  SHF.R.S32.HI R0, RZ, 0x18, R4 ;  /* 0x00000018ff007819 */ /* 0x000fe20000011404 */
[-C--:B------:R-:W-:Y:S01]  /*81c0*/  IMAD R36, R3, R82.reuse, R36 ;  /* 0x0000005203247224 */ /* 0x080fe200078e0224 */
[----:B------:R-:W-:Y:S02]  /*81d0*/  SHF.R.S32.HI R5, RZ, 0x18, R2 ;  /* 0x00000018ff057819 */ /* 0x000fe40000011402 */
[----:B------:R-:W-:Y:S01]  /*81e0*/  SHF.L.U32 R2, R94, 0x10, RZ ;  /* 0x000000105e027819 */ /* 0x000fe200000006ff */
[-C--:B------:R-:W-:Y:S01]  /*81f0*/  IMAD R37, R0, R82.reuse, R37 ;  /* 0x0000005200257224 */ /* 0x080fe200078e0225 */
[----:B------:R-:W-:Y:S01]  /*8200*/  SHF.R.S32.HI R0, RZ, 0x18, R93 ;  /* 0x00000018ff007819 */ /* 0x000fe2000001145d */
[-C--:B------:R-:W-:Y:S01]  /*8210*/  IMAD R38, R5, R82.reuse, R38 ;  /* 0x0000005205267224 */ /* 0x080fe200078e0226 */
[C---:B------:R-:W-:Y:S02]  /*8220*/  PRMT R3, R94.reuse, 0x8880, RZ ;  /* 0x000088805e037816 */ /* 0x040fe400000000ff */
[----:B------:R-:W-:Y:S01]  /*8230*/  SHF.L.U32 R5, R94, 0x8, RZ ;  /* 0x000000085e057819 */ /* 0x000fe200000006ff */
[-C--:B------:R-:W-:Y:S01]  /*8240*/  IMAD R43, R0, R82.reuse, R43 ;  /* 0x00000052002b7224 */ /* 0x080fe200078e022b */
[----:B------:R-:W-:Y:S01]  /*8250*/  SHF.R.S32.HI R2, RZ, 0x18, R2 ;  /* 0x00000018ff027819 */ /* 0x000fe20000011402 */
[-C--:B------:R-:W-:Y:S01]  /*8260*/  IMAD R40, R3, R82.reuse, R40 ;  /* 0x0000005203287224 */ /* 0x080fe200078e0228 */
[----:B------:R-:W-:Y:S02]  /*8270*/  SHF.R.S32.HI R5, RZ, 0x18, R5 ;  /* 0x00000018ff057819 */ /* 0x000fe40000011405 */
[----:B------:R-:W-:Y:S01]  /*8280*/  SHF.R.S32.HI R4, RZ, 0x18, R94 ;  /* 0x00000018ff047819 */ /* 0x000fe2000001145e */
[-C--:B------:R-:W-:Y:S01]  /*8290*/  IMAD R41, R2, R82.reuse, R41 ;  /* 0x0000005202297224 */ /* 0x080fe200078e0229 */
[----:B------:R-:W-:Y:S01]  /*82a0*/  SHF.L.U32 R0, R95, 0x10, RZ ;  /* 0x000000105f007819 */ /* 0x000fe200000006ff */
[-C--:B------:R-:W-:Y:S01]  /*82b0*/  IMAD R42, R5, R82.reuse, R42 ;  /* 0x00000052052a7224 */ /* 0x080fe200078e022a */
[C---:B------:R-:W-:Y:S01]  /*82c0*/  PRMT R3, R95.reuse, 0x8880, RZ ;  /* 0x000088805f037816 */ /* 0x040fe200000000ff */
[-C--:B------:R-:W-:Y:S01]  /*82d0*/  IMAD R47, R4, R82.reuse, R47 ;  /* 0x00000052042f7224 */ /* 0x080fe200078e022f */
[----:B------:R-:W-:Y:S02]  /*82e0*/  SHF.L.U32 R2, R95, 0x8, RZ ;  /* 0x000000085f027819 */ /* 0x000fe400000006ff */
[----:B------:R-:W-:Y:S01]  /*82f0*/  SHF.R.S32.HI R0, RZ, 0x18, R0 ;  /* 0x00000018ff007819 */ /* 0x000fe20000011400 */
[-C--:B------:R-:W-:Y:S01]  /*8300*/  IMAD R44, R3, R82.reuse, R44 ;  /* 0x00000052032c7224 */ /* 0x080fe200078e022c */
[----:B------:R-:W-:Y:S02]  /*8310*/  SHF.R.S32.HI R5, RZ, 0x18, R2 ;  /* 0x00000018ff057819 */ /* 0x000fe40000011402 */
[----:B------:R-:W-:Y:S01]  /*8320*/  SHF.R.S32.HI R2, RZ, 0x18, R95 ;  /* 0x00000018ff027819 */ /* 0x000fe2000001145f */
[-C--:B------:R-:W-:Y:S01]  /*8330*/  IMAD R45, R0, R82.reuse, R45 ;  /* 0x00000052002d7224 */ /* 0x080fe200078e022d */
[----:B------:R-:W-:Y:S01]  /*8340*/  PRMT R3, R96, 0x8880, RZ ;  /* 0x0000888060037816 */ /* 0x000fe200000000ff */
[-C--:B------:R-:W-:Y:S01]  /*8350*/  IMAD R46, R5, R82.reuse, R46 ;  /* 0x00000052052e7224 */ /* 0x080fe200078e022e */
[C---:B------:R-:W-:Y:S01]  /*8360*/  SHF.L.U32 R4, R97.reuse, 0x10, RZ ;  /* 0x0000001061047819 */ /* 0x040fe200000006ff */
[-C--:B------:R-:W-:Y:S01]  /*8370*/  IMAD R51, R2, R82.reuse, R51 ;  /* 0x0000005202337224 */ /* 0x080fe200078e0233 */
[----:B------:R-:W-:Y:S01]  /*8380*/  SHF.R.S32.HI R2, RZ, 0x18, R96 ;  /* 0x00000018ff027819 */ /* 0x000fe20000011460 */
[C---:B------:R-:W-:Y:S01]  /*8390*/  IMAD.U32 R0, R96.reuse, 0x10000, RZ ;  /* 0x0001000060007824 */ /* 0x040fe200078e00ff */
[----:B------:R-:W-:Y:S01]  /*83a0*/  PRMT R5, R97, 0x8880, RZ ;  /* 0x0000888061057816 */ /* 0x000fe200000000ff */
[-C--:B------:R-:W-:Y:S01]  /*83b0*/  IMAD R48, R3, R82.reuse, R48 ;  /* 0x0000005203307224 */ /* 0x080fe200078e0230 */
[----:B------:R-:W-:Y:S02]  /*83c0*/  SHF.L.U32 R3, R96, 0x8, RZ ;  /* 0x0000000860037819 */ /* 0x000fe400000006ff */
[----:B------:R-:W-:Y:S02]  /*83d0*/  SHF.R.S32.HI R0, RZ, 0x18, R0 ;  /* 0x00000018ff007819 */ /* 0x000fe40000011400 */
[----:B------:R-:W-:Y:S02]  /*83e0*/  SHF.R.S32.HI R3, RZ, 0x18, R3 ;  /* 0x00000018ff037819 */ /* 0x000fe40000011403 */
[----:B------:R-:W-:Y:S01]  /*83f0*/  SHF.R.S32.HI R4, RZ, 0x18, R4 ;  /* 0x00000018ff047819 */ /* 0x000fe20000011404 */
[-C--:B------:R-:W-:Y:S01]  /*8400*/  IMAD R49, R0, R82.reuse, R49 ;  /* 0x0000005200317224 */ /* 0x080fe200078e0231 */
[----:B------:R-:W-:Y:S01]  /*8410*/  SHF.R.S32.HI R0, RZ, 0x18, R97 ;  /* 0x00000018ff007819 */ /* 0x000fe20000011461 */
[-C--:B------:R-:W-:Y:S01]  /*8420*/  IMAD R50, R3, R82.reuse, R50 ;  /* 0x0000005203327224 */ /* 0x080fe200078e0232 */
[----:B------:R-:W-:Y:S01]  /*8430*/  SHF.L.U32 R3, R97, 0x8, RZ ;  /* 0x0000000861037819 */ /* 0x000fe200000006ff */
[-C--:B------:R-:W-:Y:S01]  /*8440*/  IMAD R55, R2, R82.reuse, R55 ;  /* 0x0000005202377224 */ /* 0x080fe200078e0237 */
        /* <DEDUP_REMOVED lines=8> */
[----:B------:R-:W-:Y:S01]  /*84d0*/  IMAD R59, R0, R82, R59 ;  /* 0x00000052003b7224 */ /* 0x000fe200078e023b */
[----:B------:R-:W-:Y:S01]  /*84e0*/  I2IP.S8.S32.SAT R18, R23, R18, RZ ;  /* 0x0000001217127239 */ /* 0x000fe200000014ff */
[----:B------:R-:W-:Y:S01]  /*84f0*/  IMAD R56, R5, R82, R56 ;  /* 0x0000005205387224 */ /* 0x000fe200078e0238 */
[----:B------:R-:W-:Y:S01]  /*8500*/  I2IP.S8.S32.SAT R86, R9, R8, R10 ;  /* 0x0000000809567239 */ /* 0x000fe2000000140a */
[----:B------:R-:W-:Y:S01]  /*8510*/  IMAD R57, R2, R82, R57 ;  /* 0x0000005202397224 */ /* 0x000fe200078e0239 */
[----:B------:R-:W-:Y:S02]  /*8520*/  I2IP.S8.S32.SAT R87, R13, R12, R14 ;  /* 0x0000000c0d577239 */ /* 0x000fe4000000140e */
[----:B------:R-:W-:Y:S02]  /*8530*/  SHF.R.S32.HI R7, RZ, 0x18, R7 ;  /* 0x00000018ff077819 */ /* 0x000fe40000011407 */
[----:B------:R-:W-:Y:S01]  /*8540*/  SHF.L.U32 R2, R99, 0x10, RZ ;  /* 0x0000001063027819 */ /* 0x000fe200000006ff */
[----:B------:R1:W-:Y:S01]  /*8550*/  STS.128 [R153+UR49+0xa200], R84 ;  /* 0x00a2005499007988 */ /* 0x0003e20008000c31 */
[----:B------:R-:W-:Y:S01]  /*8560*/  SHF.R.S32.HI R0, RZ, 0x18, R98 ;  /* 0x00000018ff007819 */ /* 0x000fe20000011462 */
[----:B------:R-:W-:Y:S01]  /*8570*/  IMAD R58, R7, R82, R58 ;  /* 0x00000052073a7224 */ /* 0x000fe200078e023a */
[----:B------:R-:W-:Y:S02]  /*8580*/  I2IP.S8.S32.SAT R16, R17, R16, R18 ;  /* 0x0000001011107239 */ /* 0x000fe40000001412 */
[----:B------:R-:W-:Y:S01]  /*8590*/  I2IP.S8.S32.SAT R17, R27, R22, RZ ;  /* 0x000000161b117239 */ /* 0x000fe200000014ff */
[----:B------:R-:W-:Y:S01]  /*85a0*/  IMAD R63, R0, R82, R63 ;  /* 0x00000052003f7224 */ /* 0x000fe200078e023f */
[----:B------:R-:W-:Y:S02]  /*85b0*/  I2IP.S8.S32.SAT R18, R31, R26, RZ ;  /* 0x0000001a1f127239 */ /* 0x000fe400000014ff */
[----:B------:R-:W-:Y:S02]  /*85c0*/  I2IP.S8.S32.SAT R19, R35, R30, RZ ;  /* 0x0000001e23137239 */ /* 0x000fe400000014ff */
[C---:B------:R-:W-:Y:S02]  /*85d0*/  PRMT R3, R99.reuse, 0x8880, RZ ;  /* 0x0000888063037816 */ /* 0x040fe400000000ff */
[----:B------:R-:W-:Y:S02]  /*85e0*/  SHF.L.U32 R5, R99, 0x8, RZ ;  /* 0x0000000863057819 */ /* 0x000fe400000006ff */
[----:B------:R-:W-:Y:S01]  /*85f0*/  SHF.R.S32.HI R2, RZ, 0x18, R2 ;  /* 0x00000018ff027819 */ /* 0x000fe20000011402 */
[----:B------:R-:W-:Y:S01]  /*8600*/  IMAD R60, R3, R82, R60 ;  /* 0x00000052033c7224 */ /* 0x000fe200078e023c */
[----:B------:R-:W-:Y:S02]  /*8610*/  I2IP.S8.S32.SAT R17, R21, R20, R17 ;  /* 0x0000001415117239 */ /* 0x000fe40000001411 */
[----:B------:R-:W-:Y:S01]  /*8620*/  I2IP.S8.S32.SAT R18, R25, R24, R18 ;  /* 0x0000001819127239 */ /* 0x000fe20000001412 */
[----:B------:R-:W-:Y:S01]  /*8630*/  IMAD R61, R2, R82, R61 ;  /* 0x00000052023d7224 */ /* 0x000fe200078e023d */
[----:B------:R-:W-:Y:S02]  /*8640*/  I2IP.S8.S32.SAT R19, R29, R28, R19 ;  /* 0x0000001c1d137239 */ /* 0x000fe40000001413 */
[----:B------:R-:W-:Y:S02]  /*8650*/  SHF.R.S32.HI R5, RZ, 0x18, R5 ;  /* 0x00000018ff057819 */ /* 0x000fe40000011405 */
[----:B------:R-:W-:Y:S01]  /*8660*/  SHF.R.S32.HI R4, RZ, 0x18, R99 ;  /* 0x00000018ff047819 */ /* 0x000fe20000011463 */
[----:B------:R1:W-:Y:S01]  /*8670*/  STS.128 [R172+0xa200], R16 ;  /* 0x00a20010ac007388 */ /* 0x0003e20000000c00 */
[----:B------:R-:W-:Y:S01]  /*8680*/  I2IP.S8.S32.SAT R34, R39, R34, RZ ;  /* 0x0000002227227239 */ /* 0x000fe200000014ff */
[----:B------:R-:W-:Y:S01]  /*8690*/  IMAD R62, R5, R82, R62 ;  /* 0x00000052053e7224 */ /* 0x000fe200078e023e */
[----:B------:R-:W-:Y:S01]  /*86a0*/  I2IP.S8.S32.SAT R38, R43, R38, RZ ;  /* 0x000000262b267239 */ /* 0x000fe200000014ff */
[----:B------:R-:W-:Y:S01]  /*86b0*/  IMAD R67, R4, R82, R67 ;  /* 0x0000005204437224 */ /* 0x000fe200078e0243 */
[----:B------:R-:W-:Y:S02]  /*86c0*/  I2IP.S8.S32.SAT R42, R47, R42, RZ ;  /* 0x0000002a2f2a7239 */ /* 0x000fe400000014ff */
[----:B------:R-:W-:Y:S02]  /*86d0*/  I2IP.S8.S32.SAT R35, R51, R46, RZ ;  /* 0x0000002e33237239 */ /* 0x000fe400000014ff */
[----:B------:R-:W-:Y:S02]  /*86e0*/  I2IP.S8.S32.SAT R32, R33, R32, R34 ;  /* 0x0000002021207239 */ /* 0x000fe40000001422 */
[----:B------:R-:W-:Y:S02]  /*86f0*/  I2IP.S8.S32.SAT R33, R37, R36, R38 ;  /* 0x0000002425217239 */ /* 0x000fe40000001426 */
[----:B------:R-:W-:Y:S02]  /*8700*/  I2IP.S8.S32.SAT R34, R41, R40, R42 ;  /* 0x0000002829227239 */ /* 0x000fe4000000142a */
[----:B------:R-:W-:Y:S02]  /*8710*/  I2IP.S8.S32.SAT R35, R45, R44, R35 ;  /* 0x0000002c2d237239 */ /* 0x000fe40000001423 */
[----:B------:R-:W-:Y:S02]  /*8720*/  I2IP.S8.S32.SAT R50, R55, R50, RZ ;  /* 0x0000003237327239 */ /* 0x000fe400000014ff */
[----:B------:R-:W-:Y:S01]  /*8730*/  I2IP.S8.S32.SAT R54, R59, R54, RZ ;  /* 0x000000363b367239 */ /* 0x000fe200000014ff */
[----:B------:R1:W-:Y:S01]  /*8740*/  STS.128 [R171+0xa200], R32 ;  /* 0x00a20020ab007388 */ /* 0x0003e20000000c00 */
[----:B------:R-:W-:Y:S02]  /*8750*/  I2IP.S8.S32.SAT R58, R63, R58, RZ ;  /* 0x0000003a3f3a7239 */ /* 0x000fe400000014ff */
[----:B------:R-:W-:Y:S02]  /*8760*/  I2IP.S8.S32.SAT R62, R67, R62, RZ ;  /* 0x0000003e433e7239 */ /* 0x000fe400000014ff */
[----:B------:R-:W-:Y:S02]  /*8770*/  I2IP.S8.S32.SAT R48, R49, R48, R50 ;  /* 0x0000003031307239 */ /* 0x000fe40000001432 */
[----:B------:R-:W-:Y:S02]  /*8780*/  I2IP.S8.S32.SAT R49, R53, R52, R54 ;  /* 0x0000003435317239 */ /* 0x000fe40000001436 */
[----:B------:R-:W-:Y:S02]  /*8790*/  I2IP.S8.S32.SAT R50, R57, R56, R58 ;  /* 0x0000003839327239 */ /* 0x000fe4000000143a */
[----:B------:R-:W-:Y:S02]  /*87a0*/  I2IP.S8.S32.SAT R51, R61, R60, R62 ;  /* 0x0000003c3d337239 */ /* 0x000fe4000000143e */
[----:B------:R-:W-:Y:S02]  /*87b0*/  LEA R0, R160, UR49, 0x3 ;  /* 0x00000031a0007c11 */ /* 0x000fe4000f8e18ff */
[----:B------:R-:W-:Y:S01]  /*87c0*/  @P6 SHF.L.U32 R3, R159, 0x1f, RZ ;  /* 0x0000001f9f036819 */ /* 0x000fe200000006ff */
        /* <DEDUP_REMOVED lines=9> */
[----:B------:R-:W-:Y:S02]  /*8860*/  UIADD3 UR8, UP0, UPT, UR52, 0x680, URZ ;  /* 0x0000068034087890 */ /* 0x000fe4000ff1e0ff */
[----:B------:R-:W-:Y:S02]  /*8870*/  UIADD3 UR5, UPT, UPT, UR41, 0x40, URZ ;  /* 0x0000004029057890 */ /* 0x000fe4000fffe0ff */
[----:B------:R-:W-:Y:S02]  /*8880*/  UIADD3 UR4, UPT, UPT, UR49, 0xa200, URZ ;  /* 0x0000a20031047890 */ /* 0x000fe4000fffe0ff */
[----:B------:R-:W-:Y:S01]  /*8890*/  UIADD3.X UR9, UPT, UPT, URZ, UR53, URZ, UP0, !UPT ;  /* 0x00000035ff097290 */ /* 0x000fe200087fe4ff */
[----:B------:R-:W-:Y:S01]  /*88a0*/  UMOV UR6, UR42 ;  /* 0x0000002a00067c82 */ /* 0x000fe20008000000 */
[----:B------:R-:W-:Y:S07]  /*88b0*/  UMOV UR7, UR36 ;  /* 0x0000002400077c82 */ /* 0x000fee0008000000 */
[----:B------:R2:W-:Y:S01]  /*88c0*/  UTMASTG.3D [UR4], [UR8] ;  /* 0x00000004080073b5 */ /* 0x0005e20008010000 */
[----:B------:R0:W-:Y:S01]  /*88d0*/  UTMACMDFLUSH ;  /* 0x00000000000079b7 */ /* 0x0001e20000000000 */
[----:B--2---:R-:W-:Y:S04]  /*88e0*/  DEPBAR.LE SB0, 0x1 ;  /* 0x000080400000791a */ /* 0x004fe80000000000 */
.L_x_116:
[----:B------:R-:W-:Y:S05]  /*88f0*/  BSYNC.RECONVERGENT B0 ;  /* 0x0000000000007941 */ /* 0x000fea0003800200 */
.L_x_115:
        /* <DEDUP_REMOVED lines=16> */
.L_x_120:
[----:B------:R-:W-:Y:S05]  /*8a00*/  BSYNC B0 ;  /* 0x0000000000007941 */ /* 0x000fea0003800000 */
.L_x_119:
        /* <DEDUP_REMOVED lines=19> */
[----:B--234-:R-:W-:Y:S02]  /*8b40*/  LOP3.LUT R159, R159, R0, RZ, 0x3c, !PT ;  /* 0x000000009f9f7212 */ /* 0x01cfe400078e3cff */
.L_x_118:
[----:B------:R-:W-:Y:S05]  /*8b50*/  BSYNC B1 ;  /* 0x0000000000017941 */ /* 0x000fea0003800000 */
.L_x_117:
[----:B------:R-:W-:Y:S05]  /*8b60*/  VIADD R3, R80, 0x80 ;  /* 0x0000008050037836 */ /* 0x000fea0000000000 */
        /* <DEDUP_REMOVED lines=9> */
[----:B------:R-:W3:Y:S01]  /*8c00*/  LDCU.64 UR6, c[0x4][0x80] ;  /* 0x01001000ff0677ac */ /* 0x000ee20008000a00 */
[----:B------:R-:W4:Y:S01]  /*8c10*/  LDC.64 R2, c[0x4][R3] ;  /* 0x0100000003027b82 */ /* 0x000f220000000a00 */
[----:B------:R-:W5:Y:S01]  /*8c20*/  LDCU.64 UR4, c[0x4][0x18] ;  /* 0x01000300ff0477ac */ /* 0x000f620008000a00 */
[----:B--2---:R-:W-:Y:S01]  /*8c30*/  MOV R5, UR9 ;  /* 0x0000000900057c02 */ /* 0x004fe20008000f00 */
[----:B------:R-:W-:Y:S01]  /*8c40*/  IMAD.U32 R4, RZ, RZ, UR8 ;  /* 0x00000008ff047e24 */ /* 0x000fe2000f8e00ff */
[----:B---3--:R-:W-:Y:S01]  /*8c50*/  MOV R7, UR7 ;  /* 0x0000000700077c02 */ /* 0x008fe20008000f00 */
[----:B------:R-:W-:Y:S01]  /*8c60*/  IMAD.U32 R6, RZ, RZ, UR6 ;  /* 0x00000006ff067e24 */ /* 0x000fe2000f8e00ff */
[----:B-----5:R-:W-:Y:S01]  /*8c70*/  MOV R11, UR5 ;  /* 0x00000005000b7c02 */ /* 0x020fe20008000f00 */
[----:B------:R-:W-:Y:S02]  /*8c80*/  IMAD.U32 R10, RZ, RZ, UR4 ;  /* 0x00000004ff0a7e24 */ /* 0x000fe4000f8e00ff */
[----:B------:R-:W-:Y:S07]  /*8c90*/  LEPC R20, `(.L_x_122) ;  /* 0x000000001014794e */ /* 0x000fee0000000000 */
[----:B-1--4-:R-:W-:Y:S05]  /*8ca0*/  CALL.ABS.NOINC R2 ;  /* 0x0000000002007343 */ /* 0x012fea0003c00000 */
.L_x_122:
[----:B------:R-:W-:Y:S05]  /*8cb0*/  WARPSYNC.ALL ;  /* 0x0000000000007948 */ /* 0x000fea0003800000 */
[----:B------:R-:W-:Y:S01]  /*8cc0*/  R2UR UR4, R80 ;  /* 0x00000000500472ca */ /* 0x000fe200000e0000 */
[----:B------:R-:W-:Y:S01]  /*8cd0*/  BSSY.RECONVERGENT B0, `(.L_x_123) ;  /* 0x000011f000007945 */ /* 0x000fe20003800200 */
[C---:B------:R-:W-:Y:S02]  /*8ce0*/  PRMT R81, R100.reuse, 0x8880, RZ ;  /* 0x0000888064517816 */ /* 0x040fe400000000ff */
[C---:B-1----:R-:W-:Y:S02]  /*8cf0*/  SHF.L.U32 R84, R100.reuse, 0x8, RZ ;  /* 0x0000000864547819 */ /* 0x042fe400000006ff */
[----:B------:R-:W-:Y:S02]  /*8d00*/  SHF.L.U32 R83, R100, 0x10, RZ ;  /* 0x0000001064537819 */ /* 0x000fe400000006ff */
[----:B------:R-:W-:Y:S02]  /*8d10*/  SHF.R.S32.HI R84, RZ, 0x18, R84 ;  /* 0x00000018ff547819 */ /* 0x000fe40000011454 */
[----:B------:R-:W-:Y:S02]  /*8d20*/  SHF.R.S32.HI R83, RZ, 0x18, R83 ;  /* 0x00000018ff537819 */ /* 0x000fe40000011453 */
[----:B------:R-:W-:Y:S01]  /*8d30*/  ISETP.NE.AND P0, PT, R167, RZ, PT ;  /* 0x000000ffa700720c */ /* 0x000fe20003f05270 */
[----:B------:R-:W1:Y:S01]  /*8d40*/  LDTM.x64 R4, tmem[UR4+0x80] ;  /* 0x00008004000479ee */ /* 0x000e620008340000 */
[----:B------:R-:W-:Y:S01]  /*8d50*/  ISETP.NE.AND P6, PT, R117, RZ, PT ;  /* 0x000000ff7500720c */ /* 0x000fe20003fc5270 */
[C---:B-1----:R-:W-:Y:S02]  /*8d60*/  IMAD R0, R78.reuse, R4, RZ ;  /* 0x000000044e007224 */ /* 0x042fe400078e02ff */
        /* <DEDUP_REMOVED lines=141> */
[C---:B------:R-:W-:Y:S01]  /*9640*/  PRMT R3, R92.reuse, 0x8880, RZ ;  /* 0x000088805c037816 */ /* 0x040fe200000000ff */
        /* <DEDUP_REMOVED lines=124> */
[----:B------:R-:W-:Y:S02]  /*9e10*/  UIADD3 UR8, UP0, UPT, UR52, 0x680, URZ ;  /* 0x0000068034087890 */ /* 0x000fe4000ff1e0ff */
[----:B------:R-:W-:Y:S02]  /*9e20*/  UIADD3 UR5, UPT, UPT, UR41, 0x80, URZ ;  /* 0x0000008029057890 */ /* 0x000fe4000fffe0ff */
[----:B------:R-:W-:Y:S01]  /*9e30*/  MOV R166, UR10 ;  /* 0x0000000a00a67c02 */ /* 0x000fe20008000f00 */
[----:B------:R-:W-:Y:S01]  /*9e40*/  UIADD3.X UR9, UPT, UPT, URZ, UR53, URZ, UP0, !UPT ;  /* 0x00000035ff097290 */ /* 0x000fe200087fe4ff */
[----:B------:R-:W-:Y:S02]  /*9e50*/  UMOV UR6, UR42 ;  /* 0x0000002a00067c82 */ /* 0x000fe40008000000 */
[----:B------:R-:W-:Y:S01]  /*9e60*/  R2UR UR4, R166 ;  /* 0x00000000a60472ca */ /* 0x000fe200000e0000 */
[----:B------:R-:W-:Y:S11]  /*9e70*/  UMOV UR7, UR36 ;  /* 0x0000002400077c82 */ /* 0x000ff60008000000 */
[----:B------:R-:W-:Y:S01]  /*9e80*/  @!UPT UIADD3 URZ, UPT, UPT, URZ, URZ, URZ ;  /* 0x000000fffffff290 */ /* 0x000fe2000fffe0ff */
[----:B------:R2:W-:Y:S01]  /*9e90*/  UTMASTG.3D [UR4], [UR8] ;  /* 0x00000004080073b5 */ /* 0x0005e20008010000 */
[----:B------:R0:W-:Y:S01]  /*9ea0*/  UTMACMDFLUSH ;  /* 0x00000000000079b7 */ /* 0x0001e20000000000 */
[----:B--2---:R-:W-:Y:S04]  /*9eb0*/  DEPBAR.LE SB0, 0x1 ;  /* 0x000080400000791a */ /* 0x004fe80000000000 */
.L_x_124:
[----:B------:R-:W-:Y:S05]  /*9ec0*/  BSYNC.RECONVERGENT B0 ;  /* 0x0000000000007941 */ /* 0x000fea0003800200 */
.L_x_123:
        /* <DEDUP_REMOVED lines=16> */
.L_x_128:
[----:B------:R-:W-:Y:S05]  /*9fd0*/  BSYNC B0 ;  /* 0x0000000000007941 */ /* 0x000fea0003800000 */
.L_x_127:
        /* <DEDUP_REMOVED lines=20> */
.L_x_126:
[----:B------:R-:W-:Y:S05]  /*a120*/  BSYNC B1 ;  /* 0x0000000000017941 */ /* 0x000fea0003800000 */
.L_x_125:
        /* <DEDUP_REMOVED lines=21> */
.L_x_130:
[----:B------:R-:W-:Y:S01]  /*a280*/  ISETP.NE.AND P0, PT, R167, RZ, PT ;  /* 0x000000ffa700720c */ /* 0x000fe20003f05270 */
[----:B------:R-:W-:Y:S05]  /*a290*/  WARPSYNC.ALL ;  /* 0x0000000000007948 */ /* 0x000fea0003800000 */
[----:B------:R-:W-:Y:S01]  /*a2a0*/  IMAD.U32 R140, R102, 0x10000, RZ ;  /* 0x00010000668c7824 */ /* 0x000fe200078e00ff */
[----:B------:R-:W-:Y:S01]  /*a2b0*/  R2UR UR4, R80 ;  /* 0x00000000500472ca */ /* 0x000fe200000e0000 */
[----:B------:R-:W-:Y:S01]  /*a2c0*/  IMAD.U32 R134, R88, 0x10000, RZ ;  /* 0x0001000058867824 */ /* 0x000fe200078e00ff */
[C---:B------:R-:W-:Y:S01]  /*a2d0*/  SHF.L.U32 R0, R100.reuse, 0x10, RZ ;  /* 0x0000001064007819 */ /* 0x040fe200000006ff */
[----:B-1----:R-:W-:Y:S01]  /*a2e0*/  IMAD.U32 R119, R93, 0x10000, RZ ;  /* 0x000100005d777824 */ /* 0x002fe200078e00ff */
[----:B------:R-:W-:Y:S01]  /*a2f0*/  PRMT R3, R100, 0x8880, RZ ;  /* 0x0000888064037816 */ /* 0x000fe200000000ff */
[----:B------:R-:W-:Y:S01]  /*a300*/  IMAD.U32 R104, R98, 0x10000, RZ ;  /* 0x0001000062687824 */ /* 0x000fe200078e00ff */
[----:B------:R-:W-:Y:S01]  /*a310*/  SHF.L.U32 R81, R100, 0x8, RZ ;  /* 0x0000000864517819 */ /* 0x000fe200000006ff */
[----:B------:R-:W-:Y:S01]  /*a320*/  IMAD.SHL.U32 R127, R90, 0x100, RZ ;  /* 0x000001005a7f7824 */ /* 0x000fe200078e00ff */
[----:B------:R-:W-:Y:S01]  /*a330*/  SHF.R.S32.HI R0, RZ, 0x18, R0 ;  /* 0x00000018ff007819 */ /* 0x000fe20000011400 */
[----:B------:R-:W-:Y:S01]  /*a340*/  IMAD.SHL.U32 R112, R95, 0x100, RZ ;  /* 0x000001005f707824 */ /* 0x000fe200078e00ff */
[----:B------:R-:W-:Y:S01]  /*a350*/  SHF.R.S32.HI R81, RZ, 0x18, R81 ;  /* 0x00000018ff517819 */ /* 0x000fe20000011451 */
[----:B------:R-:W-:Y:S01]  /*a360*/  BSSY.RECONVERGENT B0, `(.L_x_131) ;  /* 0x0000121000007945 */ /* 0x000fe20003800200 */
[----:B------:R-:W-:Y:S01]  /*a370*/  SHF.R.S32.HI R2, RZ, 0x18, R100 ;  /* 0x00000018ff027819 */ /* 0x000fe20000011464 */
[----:B------:R-:W1:Y:S01]  /*a380*/  LDTM.x64 R4, tmem[UR4+0xc0] ;  /* 0x0000c004000479ee */ /* 0x000e620008340000 */
[----:B------:R-:W-:Y:S01]  /*a390*/  NOP ;  /* 0x0000000000007918 */ /* 0x000fe20000000000 */
[----:B------:R-:W-:Y:S02]  /*a3a0*/  SHF.R.S32.HI R84, RZ, 0x18, R101 ;  /* 0x00000018ff547819 */ /* 0x000fe40000011465 */
[----:B------:R-:W-:Y:S02]  /*a3b0*/  SHF.R.S32.HI R85, RZ, 0x18, R102 ;  /* 0x00000018ff557819 */ /* 0x000fe40000011466 */
[----:B------:R-:W-:Y:S02]  /*a3c0*/  SHF.R.S32.HI R86, RZ, 0x18, R103 ;  /* 0x00000018ff567819 */ /* 0x000fe40000011467 */
[----:B------:R-:W-:Y:S02]  /*a3d0*/  SHF.R.S32.HI R87, RZ, 0x18, R88 ;  /* 0x00000018ff577819 */ /* 0x000fe40000011458 */
[----:B------:R-:W-:Y:S02]  /*a3e0*/  R2UR UR5, R108 ;  /* 0x000000006c0572ca */ /* 0x000fe400000e0000 */
[C---:B------:R-:W-:Y:S02]  /*a3f0*/  PRMT R143, R101.reuse, 0x8880, RZ ;  /* 0x00008880658f7816 */ /* 0x040fe400000000ff */
[----:B------:R-:W-:Y:S02]  /*a400*/  SHF.L.U32 R83, R101, 0x10, RZ ;  /* 0x0000001065537819 */ /* 0x000fe400000006ff */
[----:B------:R-:W-:Y:S02]  /*a410*/  PRMT R141, R102, 0x8880, RZ ;  /* 0x00008880668d7816 */ /* 0x000fe400000000ff */
[----:B------:R-:W-:Y:S02]  /*a420*/  SHF.R.S32.HI R83, RZ, 0x18, R83 ;  /* 0x00000018ff537819 */ /* 0x000fe40000011453 */
[C---:B------:R-:W-:Y:S02]  /*a430*/  PRMT R138, R103.reuse, 0x8880, RZ ;  /* 0x00008880678a7816 */ /* 0x040fe400000000ff */
[----:B------:R-:W-:Y:S01]  /*a440*/  SHF.L.U32 R137, R103, 0x10, RZ ;  /* 0x0000001067897819 */ /* 0x000fe200000006ff */
[----:B------:R-:W-:Y:S01]  /*a450*/  UIADD3 UR5, UPT, UPT, UR5, 0x160, URZ ;  /* 0x0000016005057890 */ /* 0x000fe2000fffe0ff */
[----:B-1----:R-:W-:Y:S01]  /*a460*/  IMAD R4, R78, R4, RZ ;  /* 0x000000044e047224 */ /* 0x002fe200078e02ff */
[----:B------:R-:W-:Y:S01]  /*a470*/  PRMT R135, R88, 0x8880, RZ ;  /* 0x0000888058877816 */ /* 0x000fe200000000ff */
[C---:B------:R-:W-:Y:S01]  /*a480*/  IMAD R5, R78.reuse, R5, RZ ;  /* 0x000000054e057224 */ /* 0x040fe200078e02ff */
[----:B------:R-:W-:Y:S01]  /*a490*/  UPRMT UR5, UR37, 0x654, UR5 ;  /* 0x0000065425057896 */ /* 0x000fe20008000005 */
[----:B------:R-:W-:Y:S01]  /*a4a0*/  IMAD R4, R3, R82, R4 ;  /* 0x0000005203047224 */ /* 0x000fe200078e0204 */
[C---:B------:R-:W-:Y:S01]  /*a4b0*/  PRMT R132, R89.reuse, 0x8880, RZ ;  /* 0x0000888059847816 */ /* 0x040fe200000000ff */
[----:B------:R-:W-:Y:S01]  /*a4c0*/  IMAD R6, R78, R6, RZ ;  /* 0x000000064e067224 */ /* 0x000fe200078e02ff */
[----:B------:R-:W-:Y:S01]  /*a4d0*/  SHF.L.U32 R131, R89, 0x10, RZ ;  /* 0x0000001059837819 */ /* 0x000fe200000006ff */
[----:B------:R-:W-:Y:S01]  /*a4e0*/  IMAD R5, R0, R82, R5 ;  /* 0x0000005200057224 */ /* 0x000fe200078e0205 */
[----:B------:R-:W-:Y:S01]  /*a4f0*/  PRMT R129, R90, 0x8880, RZ ;  /* 0x000088805a817816 */ /* 0x000fe200000000ff */
[----:B------:R-:W-:Y:S01]  /*a500*/  IMAD R0, R78, R16, RZ ;  /* 0x000000104e007224 */ /* 0x000fe200078e02ff */
[----:B------:R-:W-:Y:S01]  /*a510*/  SHF.L.U32 R128, R90, 0x10, RZ ;  /* 0x000000105a807819 */ /* 0x000fe200000006ff */
[C---:B------:R-:W-:Y:S01]  /*a520*/  IMAD R7, R78.reuse, R7, RZ ;  /* 0x000000074e077224 */ /* 0x040fe200078e02ff */
[----:B------:R-:W-:Y:S01]  /*a530*/  SYNCS.ARRIVE.TRANS64.RED.A1T0 RZ, [UR5], RZ ;  /* 0x000000ffffff79a7 */ /* 0x000fe20008100405 */
[C---:B------:R-:W-:Y:S01]  /*a540*/  IMAD R16, R78.reuse, R20, RZ ;  /* 0x000000144e107224 */ /* 0x040fe200078e02ff */
[C---:B------:R-:W-:Y:S01]  /*a550*/  PRMT R126, R91.reuse, 0x8880, RZ ;  /* 0x000088805b7e7816 */ /* 0x040fe200000000ff */
[C---:B------:R-:W-:Y:S01]  /*a560*/  IMAD R20, R78.reuse, R24, RZ ;  /* 0x000000184e147224 */ /* 0x040fe200078e02ff */
[----:B------:R-:W-:Y:S01]  /*a570*/  SHF.L.U32 R125, R91, 0x10, RZ ;  /* 0x000000105b7d7819 */ /* 0x000fe200000006ff */
[----:B------:R-:W-:Y:S01]  /*a580*/  IMAD R6, R81, R82, R6 ;  /* 0x0000005251067224 */ /* 0x000fe200078e0206 */
[----:B------:R-:W-:Y:S01]  /*a590*/  MOV R81, R143 ;  /* 0x0000008f00517202 */ /* 0x000fe20000000f00 */
[----:B------:R-:W-:Y:S01]  /*a5a0*/  IMAD R24, R78, R28, RZ ;  /* 0x0000001c4e187224 */ /* 0x000fe200078e02ff */
[----:B------:R-:W-:Y:S01]  /*a5b0*/  PRMT R123, R92, 0x8880, RZ ;  /* 0x000088805c7b7816 */ /* 0x000fe200000000ff */
[----:B------:R-:W-:Y:S01]  /*a5c0*/  IMAD R28, R78, R32, RZ ;  /* 0x000000204e1c7224 */ /* 0x000fe200078e02ff */
[----:B------:R-:W-:Y:S01]  /*a5d0*/  SHF.L.U32 R122, R92, 0x10, RZ ;  /* 0x000000105c7a7819 */ /* 0x000fe200000006ff */
[----:B------:R-:W-:Y:S01]  /*a5e0*/  IMAD R7, R2, R82, R7 ;  /* 0x0000005202077224 */ /* 0x000fe200078e0207 */
[----:B------:R-:W-:Y:S01]  /*a5f0*/  PRMT R120, R93, 0x8880, RZ ;  /* 0x000088805d787816 */ /* 0x000fe200000000ff */
[----:B------:R-:W-:Y:S01]  /*a600*/  IMAD R32, R78, R36, RZ ;  /* 0x000000244e207224 */ /* 0x000fe200078e02ff */
[----:B------:R-:W-:Y:S01]  /*a610*/  PRMT R117, R94, 0x8880, RZ ;  /* 0x000088805e757816 */ /* 0x000fe200000000ff */
[----:B------:R-:W-:Y:S01]  /*a620*/  IMAD R2, R78, R17, RZ ;  /* 0x000000114e027224 */ /* 0x000fe200078e02ff */
[----:B------:R-:W-:Y:S01]  /*a630*/  SHF.L.U32 R116, R94, 0x10, RZ ;  /* 0x000000105e747819 */ /* 0x000fe200000006ff */
[----:B------:R-:W-:Y:S01]  /*a640*/  IMAD R36, R78, R40, RZ ;  /* 0x000000284e247224 */ /* 0x000fe200078e02ff */
[----:B------:R-:W-:Y:S01]  /*a650*/  SHF.L.U32 R115, R94, 0x8, RZ ;  /* 0x000000085e737819 */ /* 0x000fe200000006ff */
[C---:B------:R-:W-:Y:S01]  /*a660*/  IMAD R17, R78.reuse, R21, RZ ;  /* 0x000000154e117224 */ /* 0x040fe200078e02ff */
[C---:B------:R-:W-:Y:S01]  /*a670*/  PRMT R114, R95.reuse, 0x8880, RZ ;  /* 0x000088805f727816 */ /* 0x040fe200000000ff */
[C---:B------:R-:W-:Y:S01]  /*a680*/  IMAD R40, R78.reuse, R44, RZ ;  /* 0x0000002c4e287224 */ /* 0x040fe200078e02ff */
[----:B------:R-:W-:Y:S01]  /*a690*/  SHF.L.U32 R113, R95, 0x10, RZ ;  /* 0x000000105f717819 */ /* 0x000fe200000006ff */
[----:B------:R-:W-:Y:S01]  /*a6a0*/  IMAD R21, R78, R25, RZ ;  /* 0x000000194e157224 */ /* 0x000fe200078e02ff */
[----:B------:R-:W-:Y:S01]  /*a6b0*/  PRMT R111, R96, 0x8880, RZ ;  /* 0x00008880606f7816 */ /* 0x000fe200000000ff */
        /* <DEDUP_REMOVED lines=8> */
[C---:B------:R-:W-:Y:S01]  /*a740*/  IMAD R52, R78.reuse, R56, RZ ;  /* 0x000000384e347224 */ /* 0x040fe200078e02ff */
[----:B------:R-:W-:Y:S01]  /*a750*/  SHF.L.U32 R142, R101, 0x8, RZ ;  /* 0x00000008658e7819 */ /* 0x000fe200000006ff */
[C---:B------:R-:W-:Y:S01]  /*a760*/  IMAD R8, R78.reuse, R8, RZ ;  /* 0x000000084e087224 */ /* 0x040fe200078e02ff */
[C---:B------:R-:W-:Y:S01]  /*a770*/  SHF.L.U32 R101, R99.reuse, 0x10, RZ ;  /* 0x0000001063657819 */ /* 0x040fe200000006ff */
[----:B------:R-:W-:Y:S01]  /*a780*/  IMAD R33, R78, R37, RZ ;  /* 0x000000254e217224 */ /* 0x000fe200078e02ff */
[----:B------:R-:W-:Y:S01]  /*a790*/  SHF.L.U32 R139, R102, 0x8, RZ ;  /* 0x00000008668b7819 */ /* 0x000fe200000006ff */
[C---:B------:R-:W-:Y:S01]  /*a7a0*/  IMAD R56, R78.reuse, R60, RZ ;  /* 0x0000003c4e387224 */ /* 0x040fe200078e02ff */
[----:B------:R-:W-:Y:S01]  /*a7b0*/  PRMT R102, R99, 0x8880, RZ ;  /* 0x0000888063667816 */ /* 0x000fe200000000ff */
[C---:B------:R-:W-:Y:S01]  /*a7c0*/  IMAD R37, R78.reuse, R41, RZ ;  /* 0x000000294e257224 */ /* 0x040fe200078e02ff */
[----:B------:R-:W-:Y:S01]  /*a7d0*/  SHF.L.U32 R136, R103, 0x8, RZ ;  /* 0x0000000867887819 */ /* 0x000fe200000006ff */
[C---:B------:R-:W-:Y:S01]  /*a7e0*/  IMAD R60, R78.reuse, R64, RZ ;  /* 0x000000404e3c7224 */ /* 0x040fe200078e02ff */
[----:B------:R-:W-:Y:S01]  /*a7f0*/  I2IP.S8.S32.SAT R64, R7, R6, RZ ;  /* 0x0000000607407239 */ /* 0x000fe200000014ff */
[C---:B------:R-:W-:Y:S01]  /*a800*/  IMAD R9, R78.reuse, R9, RZ ;  /* 0x000000094e097224 */ /* 0x040fe200078e02ff */
[----:B------:R-:W-:Y:S01]  /*a810*/  SHF.R.S32.HI R6, RZ, 0x18, R140 ;  /* 0x00000018ff067819 */ /* 0x000fe2000001148c */
[C---:B------:R-:W-:Y:S01]  /*a820*/  IMAD R41, R78.reuse, R45, RZ ;  /* 0x0000002d4e297224 */ /* 0x040fe200078e02ff */
[----:B------:R-:W-:Y:S01]  /*a830*/  SHF.R.S32.HI R7, RZ, 0x18, R142 ;  /* 0x00000018ff077819 */ /* 0x000fe2000001148e */
[----:B------:R-:W-:Y:S01]  /*a840*/  IMAD R45, R78, R49, RZ ;  /* 0x000000314e2d7224 */ /* 0x000fe200078e02ff */
[----:B------:R-:W-:Y:S01]  /*a850*/  SHF.L.U32 R133, R88, 0x8, RZ ;  /* 0x0000000858857819 */ /* 0x000fe200000006ff */
[C---:B------:R-:W-:Y:S01]  /*a860*/  IMAD R10, R78.reuse, R10, RZ ;  /* 0x0000000a4e0a7224 */ /* 0x040fe200078e02ff */
[----:B------:R-:W-:Y:S01]  /*a870*/  SHF.R.S32.HI R88, RZ, 0x18, R89 ;  /* 0x00000018ff587819 */ /* 0x000fe20000011459 */
[C---:B------:R-:W-:Y:S01]  /*a880*/  IMAD R49, R78.reuse, R53, RZ ;  /* 0x000000354e317224 */ /* 0x040fe200078e02ff */
[----:B------:R-:W-:Y:S01]  /*a890*/  SHF.L.U32 R130, R89, 0x8, RZ ;  /* 0x0000000859827819 */ /* 0x000fe200000006ff */
[-C--:B------:R-:W-:Y:S01]  /*a8a0*/  IMAD R8, R81, R82.reuse, R8 ;  /* 0x0000005251087224 */ /* 0x080fe200078e0208 */
[----:B------:R-:W-:Y:S01]  /*a8b0*/  SHF.R.S32.HI R81, RZ, 0x18, R139 ;  /* 0x00000018ff517819 */ /* 0x000fe2000001148b */
[C---:B------:R-:W-:Y:S01]  /*a8c0*/  IMAD R53, R78.reuse, R57, RZ ;  /* 0x000000394e357224 */ /* 0x040fe200078e02ff */
[----:B------:R-:W-:Y:S01]  /*a8d0*/  SHF.R.S32.HI R89, RZ, 0x18, R90 ;  /* 0x00000018ff597819 */ /* 0x000fe2000001145a */
[C---:B------:R-:W-:Y:S01]  /*a8e0*/  IMAD R11, R78.reuse, R11, RZ ;  /* 0x0000000b4e0b7224 */ /* 0x040fe200078e02ff */
[----:B------:R-:W-:Y:S01]  /*a8f0*/  SHF.R.S32.HI R90, RZ, 0x18, R91 ;  /* 0x00000018ff5a7819 */ /* 0x000fe2000001145b */
[C---:B------:R-:W-:Y:S01]  /*a900*/  IMAD R57, R78.reuse, R61, RZ ;  /* 0x0000003d4e397224 */ /* 0x040fe200078e02ff */
[----:B------:R-:W-:Y:S01]  /*a910*/  SHF.L.U32 R124, R91, 0x8, RZ ;  /* 0x000000085b7c7819 */ /* 0x000fe200000006ff */
[----:B------:R-:W-:Y:S01]  /*a920*/  IMAD R9, R83, R82, R9 ;  /* 0x0000005253097224 */ /* 0x000fe200078e0209 */
[----:B------:R-:W-:Y:S01]  /*a930*/  SHF.R.S32.HI R91, RZ, 0x18, R92 ;  /* 0x00000018ff5b7819 */ /* 0x000fe2000001145c */
[----:B------:R-:W-:Y:S01]  /*a940*/  IMAD R61, R78, R65, RZ ;  /* 0x000000414e3d7224 */ /* 0x000fe200078e02ff */
[----:B------:R-:W-:Y:S01]  /*a950*/  SHF.L.U32 R121, R92, 0x8, RZ ;  /* 0x000000085c797819 */ /* 0x000fe200000006ff */
[C---:B------:R-:W-:Y:S01]  /*a960*/  IMAD R12, R78.reuse, R12, RZ ;  /* 0x0000000c4e0c7224 */ /* 0x040fe200078e02ff */
[----:B------:R-:W-:Y:S01]  /*a970*/  SHF.R.S32.HI R92, RZ, 0x18, R93 ;  /* 0x00000018ff5c7819 */ /* 0x000fe2000001145d */
[----:B------:R-:W-:Y:S01]  /*a980*/  IMAD.MOV.U32 R65, RZ, RZ, R141 ;  /* 0x000000ffff417224 */ /* 0x000fe200078e008d */
[----:B------:R-:W-:Y:S01]  /*a990*/  SHF.L.U32 R118, R93, 0x8, RZ ;  /* 0x000000085d767819 */ /* 0x000fe200000006ff */
[----:B------:R-:W-:Y:S01]  /*a9a0*/  IMAD R10, R7, R82, R10 ;  /* 0x00000052070a7224 */ /* 0x000fe200078e020a */
[----:B------:R-:W-:Y:S01]  /*a9b0*/  MOV R7, R138 ;  /* 0x0000008a00077202 */ /* 0x000fe20000000f00 */
[----:B------:R-:W-:Y:S01]  /*a9c0*/  IMAD R13, R78, R13, RZ ;  /* 0x0000000d4e0d7224 */ /* 0x000fe200078e02ff */
[----:B------:R-:W-:Y:S01]  /*a9d0*/  SHF.R.S32.HI R93, RZ, 0x18, R94 ;  /* 0x00000018ff5d7819 */ /* 0x000fe2000001145e */
[----:B------:R-:W-:Y:S01]  /*a9e0*/  IMAD R11, R84, R82, R11 ;  /* 0x00000052540b7224 */ /* 0x000fe200078e020b */
[----:B------:R-:W-:Y:S01]  /*a9f0*/  I2IP.S8.S32.SAT R84, R5, R4, R64 ;  /* 0x0000000405547239 */ /* 0x000fe20000001440 */
[C---:B------:R-:W-:Y:S01]  /*aa00*/  IMAD R14, R78.reuse, R14, RZ ;  /* 0x0000000e4e0e7224 */ /* 0x040fe200078e02ff */
[----:B------:R-:W-:Y:S01]  /*aa10*/  SHF.R.S32.HI R5, RZ, 0x18, R137 ;  /* 0x00000018ff057819 */ /* 0x000fe20000011489 */
[----:B------:R-:W-:Y:S01]  /*aa20*/  IMAD R12, R65, R82, R12 ;  /* 0x00000052410c7224 */ /* 0x000fe200078e020c */
[----:B------:R-:W-:Y:S01]  /*aa30*/  I2IP.S8.S32.SAT R10, R11, R10, RZ ;  /* 0x0000000a0b0a7239 */ /* 0x000fe200000014ff */
[----:B------:R-:W-:Y:S01]  /*aa40*/  IMAD R15, R78, R15, RZ ;  /* 0x0000000f4e0f7224 */ /* 0x000fe200078e02ff */
[----:B------:R-:W-:Y:S01]  /*aa50*/  SHF.R.S32.HI R94, RZ, 0x18, R95 ;  /* 0x00000018ff5e7819 */ /* 0x000fe2000001145f */
[-C--:B------:R-:W-:Y:S01]  /*aa60*/  IMAD R13, R6, R82.reuse, R13 ;  /* 0x00000052060d7224 */ /* 0x080fe200078e020d */
[----:B------:R-:W-:Y:S01]  /*aa70*/  SHF.R.S32.HI R6, RZ, 0x18, R134 ;  /* 0x00000018ff067819 */ /* 0x000fe20000011486 */
[-C--:B------:R-:W-:Y:S01]  /*aa80*/  IMAD R14, R81, R82.reuse, R14 ;  /* 0x00000052510e7224 */ /* 0x080fe200078e020e */
        /* <DEDUP_REMOVED lines=10> */
[----:B------:R-:W-:Y:S01]  /*ab30*/  MOV R5, R135 ;  /* 0x0000008700057202 */ /* 0x000fe20000000f00 */
[-C--:B------:R-:W-:Y:S01]  /*ab40*/  IMAD R3, R4, R82.reuse, R3 ;  /* 0x0000005204037224 */ /* 0x080fe200078e0203 */
[----:B------:R-:W-:Y:S01]  /*ab50*/  SHF.R.S32.HI R4, RZ, 0x18, R131 ;  /* 0x00000018ff047819 */ /* 0x000fe20000011483 */
[----:B------:R-:W-:Y:S01]  /*ab60*/  IMAD R19, R86, R82, R19 ;  /* 0x0000005256137224 */ /* 0x000fe200078e0213 */
[----:B------:R-:W-:Y:S01]  /*ab70*/  I2IP.S8.S32.SAT R86, R13, R12, R14 ;  /* 0x0000000c0d567239 */ /* 0x000fe2000000140e */
[----:B------:R-:W-:Y:S01]  /*ab80*/  IMAD R18, R78, R22, RZ ;  /* 0x000000164e127224 */ /* 0x000fe200078e02ff */
[----:B------:R-:W-:Y:S01]  /*ab90*/  SHF.L.U32 R109, R96, 0x8, RZ ;  /* 0x00000008606d7819 */ /* 0x000fe200000006ff */
[----:B------:R-:W-:Y:S01]  /*aba0*/  IMAD R16, R5, R82, R16 ;  /* 0x0000005205107224 */ /* 0x000fe200078e0210 */
[----:B------:R-:W-:Y:S01]  /*abb0*/  I2IP.S8.S32.SAT R19, R19, R3, RZ ;  /* 0x0000000313137239 */ /* 0x000fe200000014ff */
[----:B------:R-:W-:Y:S01]  /*abc0*/  IMAD R23, R78, R23, RZ ;  /* 0x000000174e177224 */ /* 0x000fe200078e02ff */
[----:B------:R-:W-:Y:S01]  /*abd0*/  MOV R3, R132 ;  /* 0x0000008400037202 */ /* 0x000fe20000000f00 */
[-C--:B------:R-:W-:Y:S01]  /*abe0*/  IMAD R17, R6, R82.reuse, R17 ;  /* 0x0000005206117224 */ /* 0x080fe200078e0211 */
[----:B------:R-:W-:Y:S01]  /*abf0*/  MOV R5, R129 ;  /* 0x0000008100057202 */ /* 0x000fe20000000f00 */
[-C--:B------:R-:W-:Y:S01]  /*ac00*/  IMAD R18, R7, R82.reuse, R18 ;  /* 0x0000005207127224 */ /* 0x080fe200078e0212 */
[----:B------:R-:W-:Y:S01]  /*ac10*/  SHF.R.S32.HI R7, RZ, 0x18, R127 ;  /* 0x00000018ff077819 */ /* 0x000fe2000001147f */
[----:B------:R-:W-:Y:S01]  /*ac20*/  IMAD R23, R87, R82, R23 ;  /* 0x0000005257177224 */ /* 0x000fe200078e0217 */
[----:B------:R-:W-:Y:S01]  /*ac30*/  I2IP.S8.S32.SAT R87, R2, R0, R19 ;  /* 0x0000000002577239 */ /* 0x000fe20000001413 */
[----:B------:R-:W-:Y:S01]  /*ac40*/  IMAD R20, R3, R82, R20 ;  /* 0x0000005203147224 */ /* 0x000fe200078e0214 */
[----:B------:R-:W-:Y:S01]  /*ac50*/  SHF.R.S32.HI R3, RZ, 0x18, R130 ;  /* 0x00000018ff037819 */ /* 0x000fe20000011482 */
[C---:B------:R-:W-:Y:S01]  /*ac60*/  IMAD R22, R78.reuse, R26, RZ ;  /* 0x0000001a4e167224 */ /* 0x040fe200078e02ff */
[----:B------:R-:W-:Y:S01]  /*ac70*/  I2IP.S8.S32.SAT R18, R23, R18, RZ ;  /* 0x0000001217127239 */ /* 0x000fe200000014ff */
[----:B------:R-:W-:Y:S01]  /*ac80*/  IMAD R27, R78, R27, RZ ;  /* 0x0000001b4e1b7224 */ /* 0x000fe200078e02ff */
[----:B------:R1:W-:Y:S01]  /*ac90*/  STS.128 [R153+UR49+0xa200], R84 ;  /* 0x00a2005499007988 */ /* 0x0003e20008000c31 */
[----:B------:R-:W-:Y:S01]  /*aca0*/  IMAD R21, R4, R82, R21 ;  /* 0x0000005204157224 */ /* 0x000fe200078e0215 */
[----:B------:R-:W-:Y:S01]  /*acb0*/  I2IP.S8.S32.SAT R16, R17, R16, R18 ;  /* 0x0000001011107239 */ /* 0x000fe20000001412 */
[-C--:B------:R-:W-:Y:S01]  /*acc0*/  IMAD R22, R3, R82.reuse, R22 ;  /* 0x0000005203167224 */ /* 0x080fe200078e0216 */
[----:B------:R-:W-:Y:S01]  /*acd0*/  SHF.R.S32.HI R0, RZ, 0x18, R128 ;  /* 0x00000018ff007819 */ /* 0x000fe20000011480 */
[----:B------:R-:W-:Y:S01]  /*ace0*/  IMAD R27, R88, R82, R27 ;  /* 0x00000052581b7224 */ /* 0x000fe200078e021b */
[----:B------:R-:W-:Y:S01]  /*acf0*/  SHF.R.S32.HI R96, RZ, 0x18, R97 ;  /* 0x00000018ff607819 */ /* 0x000fe20000011461 */
[C---:B------:R-:W-:Y:S01]  /*ad00*/  IMAD R26, R78.reuse, R30, RZ ;  /* 0x0000001e4e1a7224 */ /* 0x040fe200078e02ff */
[----:B------:R-:W-:Y:S01]  /*ad10*/  SHF.L.U32 R106, R97, 0x8, RZ ;  /* 0x00000008616a7819 */ /* 0x000fe200000006ff */
[----:B------:R-:W-:Y:S01]  /*ad20*/  IMAD R24, R5, R82, R24 ;  /* 0x0000005205187224 */ /* 0x000fe200078e0218 */
[----:B------:R-:W-:Y:S01]  /*ad30*/  I2IP.S8.S32.SAT R17, R27, R22, RZ ;  /* 0x000000161b117239 */ /* 0x000fe200000014ff */
[----:B------:R-:W-:Y:S01]  /*ad40*/  IMAD R31, R78, R31, RZ ;  /* 0x0000001f4e1f7224 */ /* 0x000fe200078e02ff */
[----:B------:R-:W-:Y:S01]  /*ad50*/  SHF.R.S32.HI R5, RZ, 0x18, R124 ;  /* 0x00000018ff057819 */ /* 0x000fe2000001147c */
[----:B------:R-:W-:Y:S01]  /*ad60*/  IMAD R25, R0, R82, R25 ;  /* 0x0000005200197224 */ /* 0x000fe200078e0219 */
[----:B------:R-:W-:Y:S01]  /*ad70*/  I2IP.S8.S32.SAT R17, R21, R20, R17 ;  /* 0x0000001415117239 */ /* 0x000fe20000001411 */
[-C--:B------:R-:W-:Y:S01]  /*ad80*/  IMAD R26, R7, R82.reuse, R26 ;  /* 0x00000052071a7224 */ /* 0x080fe200078e021a */
[----:B------:R-:W-:Y:S01]  /*ad90*/  SHF.R.S32.HI R0, RZ, 0x18, R125 ;  /* 0x00000018ff007819 */ /* 0x000fe2000001147d */
[----:B------:R-:W-:Y:S01]  /*ada0*/  IMAD.MOV.U32 R3, RZ, RZ, R126 ;  /* 0x000000ffff037224 */ /* 0x000fe200078e007e */
[----:B------:R-:W-:Y:S01]  /*adb0*/  SHF.R.S32.HI R7, RZ, 0x18, R118 ;  /* 0x00000018ff077819 */ /* 0x000fe20000011476 */
[----:B------:R-:W-:Y:S01]  /*adc0*/  IMAD R31, R89, R82, R31 ;  /* 0x00000052591f7224 */ /* 0x000fe200078e021f */
[----:B------:R-:W-:Y:S01]  /*add0*/  SHF.R.S32.HI R97, RZ, 0x18, R98 ;  /* 0x00000018ff617819 */ /* 0x000fe20000011462 */
[----:B------:R-:W-:Y:S01]  /*ade0*/  IMAD R30, R78, R34, RZ ;  /* 0x000000224e1e7224 */ /* 0x000fe200078e02ff */
[----:B------:R-:W-:Y:S01]  /*adf0*/  SHF.L.U32 R103, R98, 0x8, RZ ;  /* 0x0000000862677819 */ /* 0x000fe200000006ff */
[----:B------:R-:W-:Y:S01]  /*ae00*/  IMAD R28, R3, R82, R28 ;  /* 0x00000052031c7224 */ /* 0x000fe200078e021c */
[----:B------:R-:W-:Y:S01]  /*ae10*/  I2IP.S8.S32.SAT R18, R31, R26, RZ ;  /* 0x0000001a1f127239 */ /* 0x000fe200000014ff */
[----:B------:R-:W-:Y:S01]  /*ae20*/  IMAD R35, R78, R35, RZ ;  /* 0x000000234e237224 */ /* 0x000fe200078e02ff */
[----:B------:R-:W-:Y:S01]  /*ae30*/  MOV R3, R123 ;  /* 0x0000007b00037202 */ /* 0x000fe20000000f00 */
[----:B------:R-:W-:Y:S01]  /*ae40*/  IMAD R29, R0, R82, R29 ;  /* 0x00000052001d7224 */ /* 0x000fe200078e021d */
[----:B------:R-:W-:Y:S01]  /*ae50*/  I2IP.S8.S32.SAT R18, R25, R24, R18 ;  /* 0x0000001819127239 */ /* 0x000fe20000001412 */
[-C--:B------:R-:W-:Y:S01]  /*ae60*/  IMAD R30, R5, R82.reuse, R30 ;  /* 0x00000052051e7224 */ /* 0x080fe200078e021e */
[----:B------:R-:W-:Y:S01]  /*ae70*/  SHF.R.S32.HI R0, RZ, 0x18, R122 ;  /* 0x00000018ff007819 */ /* 0x000fe2000001147a */
[----:B------:R-:W-:Y:S01]  /*ae80*/  IMAD R35, R90, R82, R35 ;  /* 0x000000525a237224 */ /* 0x000fe200078e0223 */
[----:B------:R-:W-:Y:S01]  /*ae90*/  MOV R5, R120 ;  /* 0x0000007800057202 */ /* 0x000fe20000000f00 */
[----:B------:R-:W-:Y:S01]  /*aea0*/  IMAD R32, R3, R82, R32 ;  /* 0x0000005203207224 */ /* 0x000fe200078e0220 */
[----:B------:R-:W-:Y:S01]  /*aeb0*/  SHF.R.S32.HI R3, RZ, 0x18, R121 ;  /* 0x00000018ff037819 */ /* 0x000fe20000011479 */
[C---:B------:R-:W-:Y:S01]  /*aec0*/  IMAD R34, R78.reuse, R38, RZ ;  /* 0x000000264e227224 */ /* 0x040fe200078e02ff */
[----:B------:R-:W-:Y:S01]  /*aed0*/  I2IP.S8.S32.SAT R19, R35, R30, RZ ;  /* 0x0000001e23137239 */ /* 0x000fe200000014ff */
[----:B------:R-:W-:Y:S01]  /*aee0*/  IMAD R39, R78, R39, RZ ;  /* 0x000000274e277224 */ /* 0x000fe200078e02ff */
[----:B------:R-:W-:Y:S01]  /*aef0*/  SHF.R.S32.HI R98, RZ, 0x18, R99 ;  /* 0x00000018ff627819 */ /* 0x000fe20000011463 */
[----:B------:R-:W-:Y:S01]  /*af00*/  IMAD R33, R0, R82, R33 ;  /* 0x0000005200217224 */ /* 0x000fe200078e0221 */
[----:B------:R-:W-:Y:S01]  /*af10*/  I2IP.S8.S32.SAT R19, R29, R28, R19 ;  /* 0x0000001c1d137239 */ /* 0x000fe20000001413 */
[-C--:B------:R-:W-:Y:S01]  /*af20*/  IMAD R34, R3, R82.reuse, R34 ;  /* 0x0000005203227224 */ /* 0x080fe200078e0222 */
[----:B------:R-:W-:Y:S01]  /*af30*/  SHF.R.S32.HI R0, RZ, 0x18, R119 ;  /* 0x00000018ff007819 */ /* 0x000fe20000011477 */
[----:B------:R-:W-:Y:S01]  /*af40*/  IMAD R39, R91, R82, R39 ;  /* 0x000000525b277224 */ /* 0x000fe200078e0227 */
[----:B------:R-:W-:Y:S01]  /*af50*/  MOV R3, R117 ;  /* 0x0000007500037202 */ /* 0x000fe20000000f00 */
[C---:B------:R-:W-:Y:S01]  /*af60*/  IMAD R38, R78.reuse, R42, RZ ;  /* 0x0000002a4e267224 */ /* 0x040fe200078e02ff */
[----:B------:R1:W-:Y:S01]  /*af70*/  STS.128 [R172+0xa200], R16 ;  /* 0x00a20010ac007388 */ /* 0x0003e20000000c00 */
        /* <DEDUP_REMOVED lines=8> */
[-C--:B------:R-:W-:Y:S01]  /*b000*/  IMAD R43, R92, R82.reuse, R43 ;  /* 0x000000525c2b7224 */ /* 0x080fe200078e022b */
[----:B------:R-:W-:Y:S01]  /*b010*/  SHF.R.S32.HI R7, RZ, 0x18, R112 ;  /* 0x00000018ff077819 */ /* 0x000fe20000011470 */
[----:B------:R-:W-:Y:S01]  /*b020*/  IMAD R40, R3, R82, R40 ;  /* 0x0000005203287224 */ /* 0x000fe200078e0228 */
[----:B------:R-:W-:Y:S01]  /*b030*/  SHF.R.S32.HI R3, RZ, 0x18, R115 ;  /* 0x00000018ff037819 */ /* 0x000fe20000011473 */
[C---:B------:R-:W-:Y:S01]  /*b040*/  IMAD R42, R78.reuse, R46, RZ ;  /* 0x0000002e4e2a7224 */ /* 0x040fe200078e02ff */
[----:B------:R-:W-:Y:S01]  /*b050*/  I2IP.S8.S32.SAT R38, R43, R38, RZ ;  /* 0x000000262b267239 */ /* 0x000fe200000014ff */
[----:B------:R-:W-:Y:S01]  /*b060*/  IMAD R47, R78, R47, RZ ;  /* 0x0000002f4e2f7224 */ /* 0x000fe200078e02ff */
[----:B------:R-:W-:Y:S01]  /*b070*/  SHF.L.U32 R100, R99, 0x8, RZ ;  /* 0x0000000863647819 */ /* 0x000fe200000006ff */
[----:B------:R-:W-:Y:S01]  /*b080*/  IMAD R41, R0, R82, R41 ;  /* 0x0000005200297224 */ /* 0x000fe200078e0229 */
[----:B------:R-:W-:Y:S01]  /*b090*/  I2IP.S8.S32.SAT R33, R37, R36, R38 ;  /* 0x0000002425217239 */ /* 0x000fe20000001426 */
[-C--:B------:R-:W-:Y:S01]  /*b0a0*/  IMAD R42, R3, R82.reuse, R42 ;  /* 0x00000052032a7224 */ /* 0x080fe200078e022a */
[----:B------:R-:W-:Y:S01]  /*b0b0*/  SHF.R.S32.HI R0, RZ, 0x18, R113 ;  /* 0x00000018ff007819 */ /* 0x000fe20000011471 */
[----:B------:R-:W-:Y:S01]  /*b0c0*/  IMAD R47, R93, R82, R47 ;  /* 0x000000525d2f7224 */ /* 0x000fe200078e022f */
[----:B------:R-:W-:Y:S01]  /*b0d0*/  IADD3 R76, PT, PT, R76, 0x1, RZ ;  /* 0x000000014c4c7810 */ /* 0x000fe20007ffe0ff */
[C---:B------:R-:W-:Y:S02]  /*b0e0*/  IMAD R46, R78.reuse, R50, RZ ;  /* 0x000000324e2e7224 */ /* 0x040fe400078e02ff */
        /* <DEDUP_REMOVED lines=8> */
[----:B------:R-:W-:Y:S02]  /*b170*/  IMAD.MOV.U32 R3, RZ, RZ, R111 ;  /* 0x000000ffff037224 */ /* 0x000fe400078e006f */
[-C--:B------:R-:W-:Y:S02]  /*b180*/  IMAD R51, R94, R82.reuse, R51 ;  /* 0x000000525e337224 */ /* 0x080fe400078e0233 */
[----:B------:R-:W-:Y:S01]  /*b190*/  IMAD R48, R3, R82, R48 ;  /* 0x0000005203307224 */ /* 0x000fe200078e0230 */
[----:B------:R-:W-:Y:S01]  /*b1a0*/  SHF.R.S32.HI R3, RZ, 0x18, R109 ;  /* 0x00000018ff037819 */ /* 0x000fe2000001146d */
[C---:B------:R-:W-:Y:S01]  /*b1b0*/  IMAD R50, R78.reuse, R54, RZ ;  /* 0x000000364e327224 */ /* 0x040fe200078e02ff */
[----:B------:R-:W-:Y:S01]  /*b1c0*/  I2IP.S8.S32.SAT R35, R51, R46, RZ ;  /* 0x0000002e33237239 */ /* 0x000fe200000014ff */
[----:B------:R-:W-:Y:S02]  /*b1d0*/  IMAD R55, R78, R55, RZ ;  /* 0x000000374e377224 */ /* 0x000fe400078e02ff */
[----:B------:R-:W-:Y:S01]  /*b1e0*/  IMAD R49, R0, R82, R49 ;  /* 0x0000005200317224 */ /* 0x000fe200078e0231 */
[----:B------:R-:W-:Y:S01]  /*b1f0*/  I2IP.S8.S32.SAT R35, R45, R44, R35 ;  /* 0x0000002c2d237239 */ /* 0x000fe20000001423 */
[-C--:B------:R-:W-:Y:S01]  /*b200*/  IMAD R50, R3, R82.reuse, R50 ;  /* 0x0000005203327224 */ /* 0x080fe200078e0232 */
[----:B------:R-:W-:Y:S01]  /*b210*/  SHF.R.S32.HI R0, RZ, 0x18, R107 ;  /* 0x00000018ff007819 */ /* 0x000fe2000001146b */
[----:B------:R-:W-:Y:S01]  /*b220*/  IMAD R55, R95, R82, R55 ;  /* 0x000000525f377224 */ /* 0x000fe200078e0237 */
[----:B------:R-:W-:Y:S01]  /*b230*/  SHF.R.S32.HI R3, RZ, 0x18, R106 ;  /* 0x00000018ff037819 */ /* 0x000fe2000001146a */
        /* <DEDUP_REMOVED lines=11> */
[----:B------:R-:W-:Y:S01]  /*b2f0*/  SHF.R.S32.HI R3, RZ, 0x18, R103 ;  /* 0x00000018ff037819 */ /* 0x000fe20000011467 */
[----:B------:R-:W-:Y:S02]  /*b300*/  IMAD R58, R78, R62, RZ ;  /* 0x0000003e4e3a7224 */ /* 0x000fe400078e02ff */
[----:B------:R-:W-:Y:S01]  /*b310*/  IMAD R56, R5, R82, R56 ;  /* 0x0000005205387224 */ /* 0x000fe200078e0238 */
[----:B------:R-:W-:Y:S01]  /*b320*/  MOV R5, R102 ;  /* 0x0000006600057202 */ /* 0x000fe20000000f00 */
[----:B------:R-:W-:Y:S01]  /*b330*/  IMAD R57, R0, R82, R57 ;  /* 0x0000005200397224 */ /* 0x000fe200078e0239 */
[----:B------:R-:W-:Y:S01]  /*b340*/  SHF.R.S32.HI R0, RZ, 0x18, R101 ;  /* 0x00000018ff007819 */ /* 0x000fe20000011465 */
[C---:B------:R-:W-:Y:S01]  /*b350*/  IMAD R63, R78.reuse, R63, RZ ;  /* 0x0000003f4e3f7224 */ /* 0x040fe200078e02ff */
[----:B------:R-:W-:Y:S01]  /*b360*/  I2IP.S8.S32.SAT R54, R59, R54, RZ ;  /* 0x000000363b367239 */ /* 0x000fe200000014ff */
[-C--:B------:R-:W-:Y:S01]  /*b370*/  IMAD R58, R3, R82.reuse, R58 ;  /* 0x00000052033a7224 */ /* 0x080fe200078e023a */
[----:B------:R-:W-:Y:S01]  /*b380*/  SHF.R.S32.HI R3, RZ, 0x18, R100 ;  /* 0x00000018ff037819 */ /* 0x000fe20000011464 */
[----:B------:R-:W-:Y:S01]  /*b390*/  IMAD R63, R97, R82, R63 ;  /* 0x00000052613f7224 */ /* 0x000fe200078e023f */
[----:B------:R-:W-:Y:S01]  /*b3a0*/  I2IP.S8.S32.SAT R49, R53, R52, R54 ;  /* 0x0000003435317239 */ /* 0x000fe20000001436 */
        /* <DEDUP_REMOVED lines=28> */
.L_x_132:
[----:B------:R-:W-:Y:S05]  /*b570*/  BSYNC.RECONVERGENT B0 ;  /* 0x0000000000007941 */ /* 0x000fea0003800200 */
.L_x_131:
[----:B------:R-:W-:Y:S01]  /*b580*/  BAR.SYNC.DEFER_BLOCKING 0x1, 0x80 ;  /* 0x0042000000007b1d */ /* 0x000fe20000010000 */
[----:B------:R-:W-:Y:S01]  /*b590*/  ISETP.NE.AND P2, PT, R168, RZ, PT ;  /* 0x000000ffa800720c */ /* 0x000fe20003f45270 */
[----:B------:R-:W-:Y:S01]  /*b5a0*/  IMAD.IADD R20, R75, 0x1, R150 ;  /* 0x000000014b147824 */ /* 0x000fe200078e0296 */
[----:B------:R-:W-:Y:S01]  /*b5b0*/  ISETP.NE.AND P0, PT, R169, 0x2, PT ;  /* 0x00000002a900780c */ /* 0x000fe20003f05270 */
[----:B------:R-:W-:Y:S01]  /*b5c0*/  IMAD.IADD R21, R77, 0x1, R152 ;  /* 0x000000014d157824 */ /* 0x000fe200078e0298 */
[----:B------:R-:W-:Y:S02]  /*b5d0*/  ISETP.NE.AND P1, PT, R76, 0x2, PT ;  /* 0x000000024c00780c */ /* 0x000fe40003f25270 */
[----:B------:R-:W-:Y:S02]  /*b5e0*/  SEL R0, RZ, 0x1, P0 ;  /* 0x00000001ff007807 */ /* 0x000fe40000000000 */
[----:B------:R-:W-:Y:S02]  /*b5f0*/  SEL R3, RZ, 0x1, P1 ;  /* 0x00000001ff037807 */ /* 0x000fe40000800000 */
[----:B------:R-:W-:Y:S02]  /*b600*/  LOP3.LUT R161, R161, R0, RZ, 0x3c, !PT ;  /* 0x00000000a1a17212 */ /* 0x000fe400078e3cff */
[----:B------:R-:W-:Y:S02]  /*b610*/  LOP3.LUT R162, R162, R3, RZ, 0x3c, !PT ;  /* 0x00000003a2a27212 */ /* 0x000fe400078e3cff */
[----:B------:R-:W-:Y:S02]  /*b620*/  @P2 R2UR UR36, R158 ;  /* 0x000000009e2422ca */ /* 0x000fe400000e0000 */
[----:B------:R-:W-:Y:S02]  /*b630*/  SEL R169, R169, RZ, P0 ;  /* 0x000000ffa9a97207 */ /* 0x000fe40000000000 */
[----:B------:R-:W-:Y:S01]  /*b640*/  SEL R76, R76, RZ, P1 ;  /* 0x000000ff4c4c7207 */ /* 0x000fe20000800000 */
[----:B------:R-:W-:Y:S10]  /*b650*/  @P2 BRA `(.L_x_133) ;  /* 0xffffff9800a82947 */ /* 0x000ff4000383ffff */
[----:B------:R-:W-:Y:S05]  /*b660*/  EXIT ;  /* 0x000000000000794d */ /* 0x000fea0003800000 */
.L_x_20:
[----:B--2---:R2:W1:Y:S02]  /*b670*/  SYNCS.PHASECHK.TRANS64.TRYWAIT P0, [R3+URZ+0x180], R2 ;  /* 0x00018002030075a7 */ /* 0x00446400080011ff */
[----:B-1----:R-:W-:Y:S05]  /*b680*/  @!P0 NANOSLEEP.SYNCS 0x989680 ;  /* 0x009896800000895d */ /* 0x002fea0003900000 */
[----:B------:R-:W1:Y:S02]  /*b690*/  @!P0 SYNCS.PHASECHK.TRANS64 P0, [R3+URZ+0x180], R2 ;  /* 0x00018002030085a7 */ /* 0x000e6400080010ff */
[----:B-1----:R-:W-:Y:S05]  /*b6a0*/  @!P0 BRA `(.L_x_20) ;  /* 0xfffffffc00f08947 */ /* 0x002fea000383ffff */
[----:B------:R-:W-:Y:S05]  /*b6b0*/  BRA `(.L_x_134) ;  /* 0xffffff6000187947 */ /* 0x000fea000383ffff */
.L_x_23:
[----:B-1----:R-:W-:-:S07]  /*b6c0*/  MOV R2, UR33 ;  /* 0x0000002100027c02 */ /* 0x002fce0008000f00 */
.L_x_135:
[----:B-1----:R1:W2:Y:S02]  /*b6d0*/  SYNCS.PHASECHK.TRANS64.TRYWAIT P0, [R2+URZ+0x70], R5 ;  /* 0x00007005020075a7 */ /* 0x0022a400080011ff */
[----:B--2---:R-:W-:Y:S05]  /*b6e0*/  @!P0 NANOSLEEP.SYNCS 0x989680 ;  /* 0x009896800000895d */ /* 0x004fea0003900000 */
[----:B------:R-:W2:Y:S02]  /*b6f0*/  @!P0 SYNCS.PHASECHK.TRANS64 P0, [R2+URZ+0x70], R5 ;  /* 0x00007005020085a7 */ /* 0x000ea400080010ff */
[----:B--2---:R-:W-:Y:S05]  /*b700*/  @!P0 BRA `(.L_x_135) ;  /* 0xfffffffc00f08947 */ /* 0x004fea000383ffff */
[----:B------:R-:W-:Y:S05]  /*b710*/  BRA `(.L_x_22) ;  /* 0xffffff6000687947 */ /* 0x000fea000383ffff */
.L_x_29:
[----:B-1----:R-:W-:-:S07]  /*b720*/  MOV R2, UR17 ;  /* 0x0000001100027c02 */ /* 0x002fce0008000f00 */
.L_x_136:
[----:B-1----:R1:W2:Y:S02]  /*b730*/  SYNCS.PHASECHK.TRANS64.TRYWAIT P0, [R2+URZ+0x70], R5 ;  /* 0x00007005020075a7 */ /* 0x0022a400080011ff */
[----:B--2---:R-:W-:Y:S05]  /*b740*/  @!P0 NANOSLEEP.SYNCS 0x989680 ;  /* 0x009896800000895d */ /* 0x004fea0003900000 */
[----:B------:R-:W2:Y:S02]  /*b750*/  @!P0 SYNCS.PHASECHK.TRANS64 P0, [R2+URZ+0x70], R5 ;  /* 0x00007005020085a7 */ /* 0x000ea400080010ff */
[----:B--2---:R-:W-:Y:S05]  /*b760*/  @!P0 BRA `(.L_x_136) ;  /* 0xfffffffc00f08947 */ /* 0x004fea000383ffff */
[----:B------:R-:W-:Y:S05]  /*b770*/  BRA `(.L_x_28) ;  /* 0xffffff6400107947 */ /* 0x000fea000383ffff */
.L_x_33:
[----:B-1----:R1:W2:Y:S02]  /*b780*/  SYNCS.PHASECHK.TRANS64.TRYWAIT P0, [R2+URZ+0x130], R3 ;  /* 0x00013003020075a7 */ /* 0x0022a400080011ff */
[----:B--2---:R-:W-:Y:S05]  /*b790*/  @!P0 NANOSLEEP.SYNCS 0x989680 ;  /* 0x009896800000895d */ /* 0x004fea0003900000 */
[----:B------:R-:W2:Y:S02]  /*b7a0*/  @!P0 SYNCS.PHASECHK.TRANS64 P0, [R2+URZ+0x130], R3 ;  /* 0x00013003020085a7 */ /* 0x000ea400080010ff */
[----:B--2---:R-:W-:Y:S05]  /*b7b0*/  @!P0 BRA `(.L_x_33) ;  /* 0xfffffffc00f08947 */ /* 0x004fea000383ffff */
[----:B------:R-:W-:Y:S05]  /*b7c0*/  BRA `(.L_x_137) ;  /* 0xffffff6400a07947 */ /* 0x000fea000383ffff */
.L_x_37:
[----:B----4-:R-:W-:-:S07]  /*b7d0*/  MOV R0, UR5 ;  /* 0x0000000500007c02 */ /* 0x010fce0008000f00 */
.L_x_138:
[----:B-1----:R1:W2:Y:S02]  /*b7e0*/  SYNCS.PHASECHK.TRANS64.TRYWAIT P0, [R0+URZ], R3 ;  /* 0x00000003000075a7 */ /* 0x0022a400080011ff */
[----:B--2---:R-:W-:Y:S05]  /*b7f0*/  @!P0 NANOSLEEP.SYNCS 0x989680 ;  /* 0x009896800000895d */ /* 0x004fea0003900000 */
[----:B------:R-:W2:Y:S02]  /*b800*/  @!P0 SYNCS.PHASECHK.TRANS64 P0, [R0+URZ], R3 ;  /* 0x00000003000085a7 */ /* 0x000ea400080010ff */
[----:B--2---:R-:W-:Y:S05]  /*b810*/  @!P0 BRA `(.L_x_138) ;  /* 0xfffffffc00f08947 */ /* 0x004fea000383ffff */
[----:B------:R-:W-:Y:S05]  /*b820*/  BRA `(.L_x_139) ;  /* 0xffffff6c00107947 */ /* 0x000fea000383ffff */
.L_x_38:
[----:B----4-:R-:W-:-:S07]  /*b830*/  MOV R0, UR5 ;  /* 0x0000000500007c02 */ /* 0x010fce0008000f00 */
.L_x_140:
[----:B-1----:R1:W2:Y:S02]  /*b840*/  SYNCS.PHASECHK.TRANS64.TRYWAIT P0, [R0+URZ], R3 ;  /* 0x00000003000075a7 */ /* 0x0022a400080011ff */
[----:B--2---:R-:W-:Y:S05]  /*b850*/  @!P0 NANOSLEEP.SYNCS 0x989680 ;  /* 0x009896800000895d */ /* 0x004fea0003900000 */
[----:B------:R-:W2:Y:S02]  /*b860*/  @!P0 SYNCS.PHASECHK.TRANS64 P0, [R0+URZ], R3 ;  /* 0x00000003000085a7 */ /* 0x000ea400080010ff */
[----:B--2---:R-:W-:Y:S05]  /*b870*/  @!P0 BRA `(.L_x_140) ;  /* 0xfffffffc00f08947 */ /* 0x004fea000383ffff */
[----:B------:R-:W-:Y:S05]  /*b880*/  BRA `(.L_x_141) ;  /* 0xffffff6c001c7947 */ /* 0x000fea000383ffff */
.L_x_39:
[----:B----4-:R-:W-:-:S07]  /*b890*/  MOV R0, UR5 ;  /* 0x0000000500007c02 */ /* 0x010fce0008000f00 */
.L_x_142:
[----:B-1----:R1:W2:Y:S02]  /*b8a0*/  SYNCS.PHASECHK.TRANS64.TRYWAIT P0, [R0+URZ], R3 ;  /* 0x00000003000075a7 */ /* 0x0022a400080011ff */
[----:B--2---:R-:W-:Y:S05]  /*b8b0*/  @!P0 NANOSLEEP.SYNCS 0x989680 ;  /* 0x009896800000895d */ /* 0x004fea0003900000 */
[----:B------:R-:W2:Y:S02]  /*b8c0*/  @!P0 SYNCS.PHASECHK.TRANS64 P0, [R0+URZ], R3 ;  /* 0x00000003000085a7 */ /* 0x000ea400080010ff */
[----:B--2---:R-:W-:Y:S05]  /*b8d0*/  @!P0 BRA `(.L_x_142) ;  /* 0xfffffffc00f08947 */ /* 0x004fea000383ffff */
[----:B------:R-:W-:Y:S05]  /*b8e0*/  BRA `(.L_x_143) ;  /* 0xffffff6c00287947 */ /* 0x000fea000383ffff */
.L_x_40:
[----:B----4-:R-:W-:-:S07]  /*b8f0*/  MOV R0, UR5 ;  /* 0x0000000500007c02 */ /* 0x010fce0008000f00 */
.L_x_144:
[----:B-1----:R1:W2:Y:S02]  /*b900*/  SYNCS.PHASECHK.TRANS64.TRYWAIT P0, [R0+URZ], R3 ;  /* 0x00000003000075a7 */ /* 0x0022a400080011ff */
[----:B--2---:R-:W-:Y:S05]  /*b910*/  @!P0 NANOSLEEP.SYNCS 0x989680 ;  /* 0x009896800000895d */ /* 0x004fea0003900000 */
[----:B------:R-:W2:Y:S02]  /*b920*/  @!P0 SYNCS.PHASECHK.TRANS64 P0, [R0+URZ], R3 ;  /* 0x00000003000085a7 */ /* 0x000ea400080010ff */
[----:B--2---:R-:W-:Y:S05]  /*b930*/  @!P0 BRA `(.L_x_144) ;  /* 0xfffffffc00f08947 */ /* 0x004fea000383ffff */
[----:B------:R-:W-:Y:S05]  /*b940*/  BRA `(.L_x_145) ;  /* 0xffffff6c00347947 */ /* 0x000fea000383ffff */
.L_x_41:
[----:B----4-:R-:W-:-:S07]  /*b950*/  MOV R0, UR5 ;  /* 0x0000000500007c02 */ /* 0x010fce0008000f00 */
.L_x_146:
[----:B-1----:R1:W2:Y:S02]  /*b960*/  SYNCS.PHASECHK.TRANS64.TRYWAIT P0, [R0+URZ], R3 ;  /* 0x00000003000075a7 */ /* 0x0022a400080011ff */
[----:B--2---:R-:W-:Y:S05]  /*b970*/  @!P0 NANOSLEEP.SYNCS 0x989680 ;  /* 0x009896800000895d */ /* 0x004fea0003900000 */
[----:B------:R-:W2:Y:S02]  /*b980*/  @!P0 SYNCS.PHASECHK.TRANS64 P0, [R0+URZ], R3 ;  /* 0x00000003000085a7 */ /* 0x000ea400080010ff */
[----:B--2---:R-:W-:Y:S05]  /*b990*/  @!P0 BRA `(.L_x_146) ;  /* 0xfffffffc00f08947 */ /* 0x004fea000383ffff */
[----:B------:R-:W-:Y:S05]  /*b9a0*/  BRA `(.L_x_147) ;  /* 0xffffff6c00407947 */ /* 0x000fea000383ffff */
.L_x_42:
[----:B----4-:R-:W-:-:S07]  /*b9b0*/  MOV R0, UR5 ;  /* 0x0000000500007c02 */ /* 0x010fce0008000f00 */
.L_x_148:
[----:B-1----:R1:W2:Y:S02]  /*b9c0*/  SYNCS.PHASECHK.TRANS64.TRYWAIT P0, [R0+URZ], R3 ;  /* 0x00000003000075a7 */ /* 0x0022a400080011ff */
[----:B--2---:R-:W-:Y:S05]  /*b9d0*/  @!P0 NANOSLEEP.SYNCS 0x989680 ;  /* 0x009896800000895d */ /* 0x004fea0003900000 */
[----:B------:R-:W2:Y:S02]  /*b9e0*/  @!P0 SYNCS.PHASECHK.TRANS64 P0, [R0+URZ], R3 ;  /* 0x00000003000085a7 */ /* 0x000ea400080010ff */
[----:B--2---:R-:W-:Y:S05]  /*b9f0*/  @!P0 BRA `(.L_x_148) ;  /* 0xfffffffc00f08947 */ /* 0x004fea000383ffff */
[----:B------:R-:W-:Y:S05]  /*ba00*/  BRA `(.L_x_149) ;  /* 0xffffff6c004c7947 */ /* 0x000fea000383ffff */
.L_x_43:
[----:B----4-:R-:W-:-:S07]  /*ba10*/  MOV R0, UR5 ;  /* 0x0000000500007c02 */ /* 0x010fce0008000f00 */
.L_x_150:
[----:B-1----:R1:W2:Y:S02]  /*ba20*/  SYNCS.PHASECHK.TRANS64.TRYWAIT P0, [R0+URZ], R3 ;  /* 0x00000003000075a7 */ /* 0x0022a400080011ff */
[----:B--2---:R-:W-:Y:S05]  /*ba30*/  @!P0 NANOSLEEP.SYNCS 0x989680 ;  /* 0x009896800000895d */ /* 0x004fea0003900000 */
[----:B------:R-:W2:Y:S02]  /*ba40*/  @!P0 SYNCS.PHASECHK.TRANS64 P0, [R0+URZ], R3 ;  /* 0x00000003000085a7 */ /* 0x000ea400080010ff */
[----:B--2---:R-:W-:Y:S05]  /*ba50*/  @!P0 BRA `(.L_x_150) ;  /* 0xfffffffc00f08947 */ /* 0x004fea000383ffff */
[----:B------:R-:W-:Y:S05]  /*ba60*/  BRA `(.L_x_151) ;  /* 0xffffff6c00587947 */ /* 0x000fea000383ffff */
.L_x_44:
[----:B----4-:R-:W-:-:S07]  /*ba70*/  MOV R0, UR5 ;  /* 0x0000000500007c02 */ /* 0x010fce0008000f00 */
.L_x_152:
[----:B-1----:R1:W2:Y:S02]  /*ba80*/  SYNCS.PHASECHK.TRANS64.TRYWAIT P0, [R0+URZ], R3 ;  /* 0x00000003000075a7 */ /* 0x0022a400080011ff */
[----:B--2---:R-:W-:Y:S05]  /*ba90*/  @!P0 NANOSLEEP.SYNCS 0x989680 ;  /* 0x009896800000895d */ /* 0x004fea0003900000 */
[----:B------:R-:W2:Y:S02]  /*baa0*/  @!P0 SYNCS.PHASECHK.TRANS64 P0, [R0+URZ], R3 ;  /* 0x00000003000085a7 */ /* 0x000ea400080010ff */
[----:B--2---:R-:W-:Y:S05]  /*bab0*/  @!P0 BRA `(.L_x_152) ;  /* 0xfffffffc00f08947 */ /* 0x004fea000383ffff */
[----:B------:R-:W-:Y:S05]  /*bac0*/  BRA `(.L_x_153) ;  /* 0xffffff6c00647947 */ /* 0x000fea000383ffff */
.L_x_45:
[----:B----4-:R-:W-:-:S07]  /*bad0*/  MOV R0, UR5 ;  /* 0x0000000500007c02 */ /* 0x010fce0008000f00 */
.L_x_154:
[----:B-1----:R1:W2:Y:S02]  /*bae0*/  SYNCS.PHASECHK.TRANS64.TRYWAIT P0, [R0+URZ], R3 ;  /* 0x00000003000075a7 */ /* 0x0022a400080011ff */
[----:B--2---:R-:W-:Y:S05]  /*baf0*/  @!P0 NANOSLEEP.SYNCS 0x989680 ;  /* 0x009896800000895d */ /* 0x004fea0003900000 */
[----:B------:R-:W2:Y:S02]  /*bb00*/  @!P0 SYNCS.PHASECHK.TRANS64 P0, [R0+URZ], R3 ;  /* 0x00000003000085a7 */ /* 0x000ea400080010ff */
[----:B--2---:R-:W-:Y:S05]  /*bb10*/  @!P0 BRA `(.L_x_154) ;  /* 0xfffffffc00f08947 */ /* 0x004fea000383ffff */
[----:B------:R-:W-:Y:S05]  /*bb20*/  BRA `(.L_x_155) ;  /* 0xffffff6c00707947 */ /* 0x000fea000383ffff */
.L_x_46:
[----:B----4-:R-:W-:-:S07]  /*bb30*/  MOV R0, UR5 ;  /* 0x0000000500007c02 */ /* 0x010fce0008000f00 */
.L_x_156:
[----:B-1----:R1:W2:Y:S02]  /*bb40*/  SYNCS.PHASECHK.TRANS64.TRYWAIT P0, [R0+URZ], R3 ;  /* 0x00000003000075a7 */ /* 0x0022a400080011ff */
[----:B--2---:R-:W-:Y:S05]  /*bb50*/  @!P0 NANOSLEEP.SYNCS 0x989680 ;  /* 0x009896800000895d */ /* 0x004fea0003900000 */
[----:B------:R-:W2:Y:S02]  /*bb60*/  @!P0 SYNCS.PHASECHK.TRANS64 P0, [R0+URZ], R3 ;  /* 0x00000003000085a7 */ /* 0x000ea400080010ff */
[----:B--2---:R-:W-:Y:S05]  /*bb70*/  @!P0 BRA `(.L_x_156) ;  /* 0xfffffffc00f08947 */ /* 0x004fea000383ffff */
[----:B------:R-:W-:Y:S05]  /*bb80*/  BRA `(.L_x_157) ;  /* 0xffffff6c007c7947 */ /* 0x000fea000383ffff */
.L_x_47:
[----:B----4-:R-:W-:-:S07]  /*bb90*/  MOV R0, UR5 ;  /* 0x0000000500007c02 */ /* 0x010fce0008000f00 */
.L_x_158:
[----:B-1----:R1:W2:Y:S02]  /*bba0*/  SYNCS.PHASECHK.TRANS64.TRYWAIT P0, [R0+URZ], R3 ;  /* 0x00000003000075a7 */ /* 0x0022a400080011ff */
[----:B--2---:R-:W-:Y:S05]  /*bbb0*/  @!P0 NANOSLEEP.SYNCS 0x989680 ;  /* 0x009896800000895d */ /* 0x004fea0003900000 */
[----:B------:R-:W2:Y:S02]  /*bbc0*/  @!P0 SYNCS.PHASECHK.TRANS64 P0, [R0+URZ], R3 ;  /* 0x00000003000085a7 */ /* 0x000ea400080010ff */
[----:B--2---:R-:W-:Y:S05]  /*bbd0*/  @!P0 BRA `(.L_x_158) ;  /* 0xfffffffc00f08947 */ /* 0x004fea000383ffff */
[----:B------:R-:W-:Y:S05]  /*bbe0*/  BRA `(.L_x_159) ;  /* 0xffffff6c00887947 */ /* 0x000fea000383ffff */
.L_x_48:
[----:B----4-:R-:W-:-:S07]  /*bbf0*/  MOV R0, UR5 ;  /* 0x0000000500007c02 */ /* 0x010fce0008000f00 */
.L_x_160:
[----:B-1----:R1:W2:Y:S02]  /*bc00*/  SYNCS.PHASECHK.TRANS64.TRYWAIT P0, [R0+URZ], R3 ;  /* 0x00000003000075a7 */ /* 0x0022a400080011ff */
[----:B--2---:R-:W-:Y:S05]  /*bc10*/  @!P0 NANOSLEEP.SYNCS 0x989680 ;  /* 0x009896800000895d */ /* 0x004fea0003900000 */
[----:B------:R-:W2:Y:S02]  /*bc20*/  @!P0 SYNCS.PHASECHK.TRANS64 P0, [R0+URZ], R3 ;  /* 0x00000003000085a7 */ /* 0x000ea400080010ff */
[----:B--2---:R-:W-:Y:S05]  /*bc30*/  @!P0 BRA `(.L_x_160) ;  /* 0xfffffffc00f08947 */ /* 0x004fea000383ffff */
[----:B------:R-:W-:Y:S05]  /*bc40*/  BRA `(.L_x_161) ;  /* 0xffffff6c00947947 */ /* 0x000fea000383ffff */
.L_x_49:
[----:B----4-:R-:W-:-:S07]  /*bc50*/  MOV R0, UR5 ;  /* 0x0000000500007c02 */ /* 0x010fce0008000f00 */
.L_x_162:
[----:B-1----:R1:W2:Y:S02]  /*bc60*/  SYNCS.PHASECHK.TRANS64.TRYWAIT P0, [R0+URZ], R3 ;  /* 0x00000003000075a7 */ /* 0x0022a400080011ff */
[----:B--2---:R-:W-:Y:S05]  /*bc70*/  @!P0 NANOSLEEP.SYNCS 0x989680 ;  /* 0x009896800000895d */ /* 0x004fea0003900000 */
[----:B------:R-:W2:Y:S02]  /*bc80*/  @!P0 SYNCS.PHASECHK.TRANS64 P0, [R0+URZ], R3 ;  /* 0x00000003000085a7 */ /* 0x000ea400080010ff */
[----:B--2---:R-:W-:Y:S05]  /*bc90*/  @!P0 BRA `(.L_x_162) ;  /* 0xfffffffc00f08947 */ /* 0x004fea000383ffff */
[----:B------:R-:W-:Y:S05]  /*bca0*/  BRA `(.L_x_163) ;  /* 0xffffff6c00a07947 */ /* 0x000fea000383ffff */
.L_x_52:
[----:B-1----:R1:W2:Y:S02]  /*bcb0*/  SYNCS.PHASECHK.TRANS64.TRYWAIT P0, [R0+URZ+0x170], R5 ;  /* 0x00017005000075a7 */ /* 0x0022a400080011ff */
[----:B--2---:R-:W-:Y:S05]  /*bcc0*/  @!P0 NANOSLEEP.SYNCS 0x989680 ;  /* 0x009896800000895d */ /* 0x004fea0003900000 */
[----:B------:R-:W2:Y:S02]  /*bcd0*/  @!P0 SYNCS.PHASECHK.TRANS64 P0, [R0+URZ+0x170], R5 ;  /* 0x00017005000085a7 */ /* 0x000ea400080010ff */
[----:B--2---:R-:W-:Y:S05]  /*bce0*/  @!P0 BRA `(.L_x_52) ;  /* 0xfffffffc00f08947 */ /* 0x004fea000383ffff */
[----:B------:R-:W-:Y:S05]  /*bcf0*/  BRA `(.L_x_164) ;  /* 0xffffff6c00fc7947 */ /* 0x000fea000383ffff */
.L_x_53:
[----:B------:R-:W-:-:S07]  /*bd00*/  MOV R0, UR5 ;  /* 0x0000000500007c02 */ /* 0x000fce0008000f00 */
.L_x_165:
[----:B-1----:R1:W2:Y:S02]  /*bd10*/  SYNCS.PHASECHK.TRANS64.TRYWAIT P0, [R0+URZ+0x140], R5 ;  /* 0x00014005000075a7 */ /* 0x0022a400080011ff */
[----:B--2---:R-:W-:Y:S05]  /*bd20*/  @!P0 NANOSLEEP.SYNCS 0x989680 ;  /* 0x009896800000895d */ /* 0x004fea0003900000 */
[----:B------:R-:W2:Y:S02]  /*bd30*/  @!P0 SYNCS.PHASECHK.TRANS64 P0, [R0+URZ+0x140], R5 ;  /* 0x00014005000085a7 */ /* 0x000ea400080010ff */
[----:B--2---:R-:W-:Y:S05]  /*bd40*/  @!P0 BRA `(.L_x_165) ;  /* 0xfffffffc00f08947 */ /* 0x004fea000383ffff */
[----:B------:R-:W-:Y:S05]  /*bd50*/  BRA `(.L_x_166) ;  /* 0xffffff70000c7947 */ /* 0x000fea000383ffff */
.L_x_54:
[----:B-1----:R1:W2:Y:S02]  /*bd60*/  SYNCS.PHASECHK.TRANS64.TRYWAIT P1, [R0+URZ+0x130], R5 ;  /* 0x00013005000075a7 */ /* 0x0022a400080211ff */
[----:B--2---:R-:W-:Y:S05]  /*bd70*/  @!P1 NANOSLEEP.SYNCS 0x989680 ;  /* 0x009896800000995d */ /* 0x004fea0003900000 */
[----:B------:R-:W2:Y:S02]  /*bd80*/  @!P1 SYNCS.PHASECHK.TRANS64 P1, [R0+URZ+0x130], R5 ;  /* 0x00013005000095a7 */ /* 0x000ea400080210ff */
[----:B--2---:R-:W-:Y:S05]  /*bd90*/  @!P1 BRA `(.L_x_54) ;  /* 0xfffffffc00f09947 */ /* 0x004fea000383ffff */
[----:B------:R-:W-:Y:S05]  /*bda0*/  BRA `(.L_x_167) ;  /* 0xffffff70003c7947 */ /* 0x000fea000383ffff */
.L_x_57:
[----:B------:R-:W-:-:S07]  /*bdb0*/  MOV R0, UR5 ;  /* 0x0000000500007c02 */ /* 0x000fce0008000f00 */
.L_x_168:
[----:B-1----:R1:W2:Y:S02]  /*bdc0*/  SYNCS.PHASECHK.TRANS64.TRYWAIT P0, [R0+URZ+0x140], R3 ;  /* 0x00014003000075a7 */ /* 0x0022a400080011ff */
[----:B--2---:R-:W-:Y:S05]  /*bdd0*/  @!P0 NANOSLEEP.SYNCS 0x989680 ;  /* 0x009896800000895d */ /* 0x004fea0003900000 */
[----:B------:R-:W2:Y:S02]  /*bde0*/  @!P0 SYNCS.PHASECHK.TRANS64 P0, [R0+URZ+0x140], R3 ;  /* 0x00014003000085a7 */ /* 0x000ea400080010ff */
[----:B--2---:R-:W-:Y:S05]  /*bdf0*/  @!P0 BRA `(.L_x_168) ;  /* 0xfffffffc00f08947 */ /* 0x004fea000383ffff */
[----:B------:R-:W-:Y:S05]  /*be00*/  BRA `(.L_x_56) ;  /* 0xffffff7000907947 */ /* 0x000fea000383ffff */
.L_x_64:
[----:B-1----:R1:W2:Y:S02]  /*be10*/  SYNCS.PHASECHK.TRANS64.TRYWAIT P1, [R0+URZ+0x130], R5 ;  /* 0x00013005000075a7 */ /* 0x0022a400080211ff */
[----:B--2---:R-:W-:Y:S05]  /*be20*/  @!P1 NANOSLEEP.SYNCS 0x989680 ;  /* 0x009896800000995d */ /* 0x004fea0003900000 */
[----:B------:R-:W2:Y:S02]  /*be30*/  @!P1 SYNCS.PHASECHK.TRANS64 P1, [R0+URZ+0x130], R5 ;  /* 0x00013005000095a7 */ /* 0x000ea400080210ff */
[----:B--2---:R-:W-:Y:S05]  /*be40*/  @!P1 BRA `(.L_x_64) ;  /* 0xfffffffc00f09947 */ /* 0x004fea000383ffff */
[----:B------:R-:W-:Y:S05]  /*be50*/  BRA `(.L_x_169) ;  /* 0xffffff7400e47947 */ /* 0x000fea000383ffff */
.L_x_65:
[----:B------:R-:W-:-:S07]  /*be60*/  MOV R3, UR9 ;  /* 0x0000000900037c02 */ /* 0x000fce0008000f00 */
.L_x_170:
[----:B-1----:R1:W2:Y:S02]  /*be70*/  SYNCS.PHASECHK.TRANS64.TRYWAIT P0, [R3+URZ+0x160], R0 ;  /* 0x00016000030075a7 */ /* 0x0022a400080011ff */
[----:B--2---:R-:W-:Y:S05]  /*be80*/  @!P0 NANOSLEEP.SYNCS 0x989680 ;  /* 0x009896800000895d */ /* 0x004fea0003900000 */
[----:B------:R-:W2:Y:S02]  /*be90*/  @!P0 SYNCS.PHASECHK.TRANS64 P0, [R3+URZ+0x160], R0 ;  /* 0x00016000030085a7 */ /* 0x000ea400080010ff */
[----:B--2---:R-:W-:Y:S05]  /*bea0*/  @!P0 BRA `(.L_x_170) ;  /* 0xfffffffc00f08947 */ /* 0x004fea000383ffff */
[----:B------:R-:W-:Y:S05]  /*beb0*/  BRA `(.L_x_171) ;  /* 0xffffff7800187947 */ /* 0x000fea000383ffff */
.L_x_68:
[----:B------:R-:W-:Y:S07]  /*bec0*/  MOV R0, UR7 ;  /* 0x0000000700007c02 */ /* 0x000fee0008000f00 */
.L_x_172:
[----:B-1----:R1:W2:Y:S02]  /*bed0*/  SYNCS.PHASECHK.TRANS64.TRYWAIT P0, [R0+URZ], R3 ;  /* 0x00000003000075a7 */ /* 0x0022a400080011ff */
[----:B--2---:R-:W-:Y:S05]  /*bee0*/  @!P0 NANOSLEEP.SYNCS 0x989680 ;  /* 0x009896800000895d */ /* 0x004fea0003900000 */
[----:B------:R-:W2:Y:S02]  /*bef0*/  @!P0 SYNCS.PHASECHK.TRANS64 P0, [R0+URZ], R3 ;  /* 0x00000003000085a7 */ /* 0x000ea400080010ff */
[----:B--2---:R-:W-:Y:S05]  /*bf00*/  @!P0 BRA `(.L_x_172) ;  /* 0xfffffffc00f08947 */ /* 0x004fea000383ffff */
[----:B------:R-:W-:Y:S05]  /*bf10*/  BRA `(.L_x_67) ;  /* 0xffffff7800387947 */ /* 0x000fea000383ffff */
.L_x_71:
[----:B------:R-:W-:-:S07]  /*bf20*/  MOV R0, UR5 ;  /* 0x0000000500007c02 */ /* 0x000fce0008000f00 */
.L_x_173:
[----:B--2---:R2:W3:Y:S02]  /*bf30*/  SYNCS.PHASECHK.TRANS64.TRYWAIT P0, [R0+URZ], R3 ;  /* 0x00000003000075a7 */ /* 0x0044e400080011ff */
[----:B---3--:R-:W-:Y:S05]  /*bf40*/  @!P0 NANOSLEEP.SYNCS 0x989680 ;  /* 0x009896800000895d */ /* 0x008fea0003900000 */
[----:B------:R-:W3:Y:S02]  /*bf50*/  @!P0 SYNCS.PHASECHK.TRANS64 P0, [R0+URZ], R3 ;  /* 0x00000003000085a7 */ /* 0x000ee400080010ff */
[----:B---3--:R-:W-:Y:S05]  /*bf60*/  @!P0 BRA `(.L_x_173) ;  /* 0xfffffffc00f08947 */ /* 0x008fea000383ffff */
[----:B------:R-:W-:Y:S05]  /*bf70*/  BRA `(.L_x_174) ;  /* 0xffffff7800dc7947 */ /* 0x000fea000383ffff */
.L_x_72:
[----:B------:R-:W-:-:S07]  /*bf80*/  MOV R0, UR7 ;  /* 0x0000000700007c02 */ /* 0x000fce0008000f00 */
.L_x_175:
[----:B--2---:R2:W3:Y:S02]  /*bf90*/  SYNCS.PHASECHK.TRANS64.TRYWAIT P0, [R0+URZ], R3 ;  /* 0x00000003000075a7 */ /* 0x0044e400080011ff */
[----:B---3--:R-:W-:Y:S05]  /*bfa0*/  @!P0 NANOSLEEP.SYNCS 0x989680 ;  /* 0x009896800000895d */ /* 0x008fea0003900000 */
[----:B------:R-:W3:Y:S02]  /*bfb0*/  @!P0 SYNCS.PHASECHK.TRANS64 P0, [R0+URZ], R3 ;  /* 0x00000003000085a7 */ /* 0x000ee400080010ff */
[----:B---3--:R-:W-:Y:S05]  /*bfc0*/  @!P0 BRA `(.L_x_175) ;  /* 0xfffffffc00f08947 */ /* 0x008fea000383ffff */
[----:B------:R-:W-:Y:S05]  /*bfd0*/  BRA `(.L_x_176) ;  /* 0xffffff7800e87947 */ /* 0x000fea000383ffff */
.L_x_77:
[----:B--2---:R2:W3:Y:S02]  /*bfe0*/  SYNCS.PHASECHK.TRANS64.TRYWAIT P0, [R0+URZ+0x130], R3 ;  /* 0x00013003000075a7 */ /* 0x0044e400080011ff */
[----:B---3--:R-:W-:Y:S05]  /*bff0*/  @!P0 NANOSLEEP.SYNCS 0x989680 ;  /* 0x009896800000895d */ /* 0x008fea0003900000 */
[----:B------:R-:W3:Y:S02]  /*c000*/  @!P0 SYNCS.PHASECHK.TRANS64 P0, [R0+URZ+0x130], R3 ;  /* 0x00013003000085a7 */ /* 0x000ee400080010ff */
[----:B---3--:R-:W-:Y:S05]  /*c010*/  @!P0 BRA `(.L_x_77) ;  /* 0xfffffffc00f08947 */ /* 0x008fea000383ffff */
[----:B------:R-:W-:Y:S05]  /*c020*/  BRA `(.L_x_177) ;  /* 0xffffff7c00f47947 */ /* 0x000fea000383ffff */
.L_x_80:
[----:B------:R-:W-:Y:S07]  /*c030*/  MOV R0, UR7 ;  /* 0x0000000700007c02 */ /* 0x000fee0008000f00 */
.L_x_178:
[----:B--2---:R2:W3:Y:S02]  /*c040*/  SYNCS.PHASECHK.TRANS64.TRYWAIT P0, [R0+URZ+0x128], R3 ;  /* 0x00012803000075a7 */ /* 0x0044e400080011ff */
[----:B---3--:R-:W-:Y:S05]  /*c050*/  @!P0 NANOSLEEP.SYNCS 0x989680 ;  /* 0x009896800000895d */ /* 0x008fea0003900000 */
[----:B------:R-:W3:Y:S02]  /*c060*/  @!P0 SYNCS.PHASECHK.TRANS64 P0, [R0+URZ+0x128], R3 ;  /* 0x00012803000085a7 */ /* 0x000ee400080010ff */
[----:B---3--:R-:W-:Y:S05]  /*c070*/  @!P0 BRA `(.L_x_178) ;  /* 0xfffffffc00f08947 */ /* 0x008fea000383ffff */
[----:B------:R-:W-:Y:S05]  /*c080*/  BRA `(.L_x_79) ;  /* 0xffffff8000d47947 */ /* 0x000fea000383ffff */
.L_x_83:
[----:B------:R-:W-:Y:S07]  /*c090*/  MOV R3, UR7 ;  /* 0x0000000700037c02 */ /* 0x000fee0008000f00 */
.L_x_179:
[----:B-1----:R1:W2:Y:S02]  /*c0a0*/  SYNCS.PHASECHK.TRANS64.TRYWAIT P0, [R3+URZ+0x100], R12 ;  /* 0x0001000c030075a7 */ /* 0x0022a400080011ff */
[----:B--2---:R-:W-:Y:S05]  /*c0b0*/  @!P0 NANOSLEEP.SYNCS 0x989680 ;  /* 0x009896800000895d */ /* 0x004fea0003900000 */
[----:B------:R-:W2:Y:S02]  /*c0c0*/  @!P0 SYNCS.PHASECHK.TRANS64 P0, [R3+URZ+0x100], R12 ;  /* 0x0001000c030085a7 */ /* 0x000ea400080010ff */
[----:B--2---:R-:W-:Y:S05]  /*c0d0*/  @!P0 BRA `(.L_x_179) ;  /* 0xfffffffc00f08947 */ /* 0x004fea000383ffff */
[----:B------:R-:W-:Y:S05]  /*c0e0*/  BRA `(.L_x_180) ;  /* 0xffffff84004c7947 */ /* 0x000fea000383ffff */
.L_x_84:
[----:B-1----:R-:W-:Y:S07]  /*c0f0*/  MOV R3, UR7 ;  /* 0x0000000700037c02 */ /* 0x002fee0008000f00 */
.L_x_181:
[----:B-1----:R1:W2:Y:S02]  /*c100*/  SYNCS.PHASECHK.TRANS64.TRYWAIT P0, [R3+URZ+0x108], R12 ;  /* 0x0001080c030075a7 */ /* 0x0022a400080011ff */
[----:B--2---:R-:W-:Y:S05]  /*c110*/  @!P0 NANOSLEEP.SYNCS 0x989680 ;  /* 0x009896800000895d */ /* 0x004fea0003900000 */
[----:B------:R-:W2:Y:S02]  /*c120*/  @!P0 SYNCS.PHASECHK.TRANS64 P0, [R3+URZ+0x108], R12 ;  /* 0x0001080c030085a7 */ /* 0x000ea400080010ff */
[----:B--2---:R-:W-:Y:S05]  /*c130*/  @!P0 BRA `(.L_x_181) ;  /* 0xfffffffc00f08947 */ /* 0x004fea000383ffff */
[----:B------:R-:W-:Y:S05]  /*c140*/  BRA `(.L_x_182) ;  /* 0xffffff8400887947 */ /* 0x000fea000383ffff */
.L_x_85:
[----:B-1----:R-:W-:Y:S07]  /*c150*/  MOV R3, UR7 ;  /* 0x0000000700037c02 */ /* 0x002fee0008000f00 */
.L_x_183:
[----:B-1----:R1:W2:Y:S02]  /*c160*/  SYNCS.PHASECHK.TRANS64.TRYWAIT P0, [R3+URZ+0x110], R12 ;  /* 0x0001100c030075a7 */ /* 0x0022a400080011ff */
[----:B--2---:R-:W-:Y:S05]  /*c170*/  @!P0 NANOSLEEP.SYNCS 0x989680 ;  /* 0x009896800000895d */ /* 0x004fea0003900000 */
[----:B------:R-:W2:Y:S02]  /*c180*/  @!P0 SYNCS.PHASECHK.TRANS64 P0, [R3+URZ+0x110], R12 ;  /* 0x0001100c030085a7 */ /* 0x000ea400080010ff */
[----:B--2---:R-:W-:Y:S05]  /*c190*/  @!P0 BRA `(.L_x_183) ;  /* 0xfffffffc00f08947 */ /* 0x004fea000383ffff */
[----:B------:R-:W-:Y:S05]  /*c1a0*/  BRA `(.L_x_184) ;  /* 0xffffff8400d07947 */ /* 0x000fea000383ffff */
.L_x_86:
[----:B------:R-:W-:Y:S07]  /*c1b0*/  MOV R3, UR7 ;  /* 0x0000000700037c02 */ /* 0x000fee0008000f00 */
.L_x_185:
[----:B-1----:R1:W2:Y:S02]  /*c1c0*/  SYNCS.PHASECHK.TRANS64.TRYWAIT P0, [R3+URZ+0x118], R12 ;  /* 0x0001180c030075a7 */ /* 0x0022a400080011ff */
[----:B--2---:R-:W-:Y:S05]  /*c1d0*/  @!P0 NANOSLEEP.SYNCS 0x989680 ;  /* 0x009896800000895d */ /* 0x004fea0003900000 */
[----:B------:R-:W2:Y:S02]  /*c1e0*/  @!P0 SYNCS.PHASECHK.TRANS64 P0, [R3+URZ+0x118], R12 ;  /* 0x0001180c030085a7 */ /* 0x000ea400080010ff */
[----:B--2---:R-:W-:Y:S05]  /*c1f0*/  @!P0 BRA `(.L_x_185) ;  /* 0xfffffffc00f08947 */ /* 0x004fea000383ffff */
[----:B------:R-:W-:Y:S05]  /*c200*/  BRA `(.L_x_186) ;  /* 0xffffff8800587947 */ /* 0x000fea000383ffff */
.L_x_88:
[----:B------:R-:W-:-:S07]  /*c210*/  MOV R0, UR7 ;  /* 0x0000000700007c02 */ /* 0x000fce0008000f00 */
.L_x_187:
[----:B-1----:R1:W3:Y:S02]  /*c220*/  SYNCS.PHASECHK.TRANS64.TRYWAIT P0, [R0+URZ+0x100], R3 ;  /* 0x00010003000075a7 */ /* 0x0022e400080011ff */
[----:B---3--:R-:W-:Y:S05]  /*c230*/  @!P0 NANOSLEEP.SYNCS 0x989680 ;  /* 0x009896800000895d */ /* 0x008fea0003900000 */
[----:B------:R-:W3:Y:S02]  /*c240*/  @!P0 SYNCS.PHASECHK.TRANS64 P0, [R0+URZ+0x100], R3 ;  /* 0x00010003000085a7 */ /* 0x000ee400080010ff */
[----:B---3--:R-:W-:Y:S05]  /*c250*/  @!P0 BRA `(.L_x_187) ;  /* 0xfffffffc00f08947 */ /* 0x008fea000383ffff */
[----:B------:R-:W-:Y:S05]  /*c260*/  BRA `(.L_x_188) ;  /* 0xffffff8800c87947 */ /* 0x000fea000383ffff */
.L_x_89:
[----:B-1----:R-:W-:-:S07]  /*c270*/  MOV R0, UR7 ;  /* 0x0000000700007c02 */ /* 0x002fce0008000f00 */
.L_x_189:
[----:B-1----:R1:W3:Y:S02]  /*c280*/  SYNCS.PHASECHK.TRANS64.TRYWAIT P0, [R0+URZ+0x108], R3 ;  /* 0x00010803000075a7 */ /* 0x0022e400080011ff */
[----:B---3--:R-:W-:Y:S05]  /*c290*/  @!P0 NANOSLEEP.SYNCS 0x989680 ;  /* 0x009896800000895d */ /* 0x008fea0003900000 */
[----:B------:R-:W3:Y:S02]  /*c2a0*/  @!P0 SYNCS.PHASECHK.TRANS64 P0, [R0+URZ+0x108], R3 ;  /* 0x00010803000085a7 */ /* 0x000ee400080010ff */
[----:B---3--:R-:W-:Y:S05]  /*c2b0*/  @!P0 BRA `(.L_x_189) ;  /* 0xfffffffc00f08947 */ /* 0x008fea000383ffff */
[----:B------:R-:W-:Y:S05]  /*c2c0*/  BRA `(.L_x_190) ;  /* 0xffffff8800b87947 */ /* 0x000fea000383ffff */
.L_x_90:
[----:B-1----:R-:W-:-:S07]  /*c2d0*/  MOV R0, UR7 ;  /* 0x0000000700007c02 */ /* 0x002fce0008000f00 */
.L_x_191:
[----:B-1----:R1:W3:Y:S02]  /*c2e0*/  SYNCS.PHASECHK.TRANS64.TRYWAIT P0, [R0+URZ+0x110], R3 ;  /* 0x00011003000075a7 */ /* 0x0022e400080011ff */
[----:B---3--:R-:W-:Y:S05]  /*c2f0*/  @!P0 NANOSLEEP.SYNCS 0x989680 ;  /* 0x009896800000895d */ /* 0x008fea0003900000 */
[----:B------:R-:W3:Y:S02]  /*c300*/  @!P0 SYNCS.PHASECHK.TRANS64 P0, [R0+URZ+0x110], R3 ;  /* 0x00011003000085a7 */ /* 0x000ee400080010ff */
[----:B---3--:R-:W-:Y:S05]  /*c310*/  @!P0 BRA `(.L_x_191) ;  /* 0xfffffffc00f08947 */ /* 0x008fea000383ffff */
[----:B------:R-:W-:Y:S05]  /*c320*/  BRA `(.L_x_192) ;  /* 0xffffff8800a87947 */ /* 0x000fea000383ffff */
.L_x_92:
[----:B--2---:R2:W4:Y:S02]  /*c330*/  SYNCS.PHASECHK.TRANS64.TRYWAIT P0, [R0+URZ+0x130], R3 ;  /* 0x00013003000075a7 */ /* 0x00452400080011ff */
[----:B----4-:R-:W-:Y:S05]  /*c340*/  @!P0 NANOSLEEP.SYNCS 0x989680 ;  /* 0x009896800000895d */ /* 0x010fea0003900000 */
[----:B------:R-:W4:Y:S02]  /*c350*/  @!P0 SYNCS.PHASECHK.TRANS64 P0, [R0+URZ+0x130], R3 ;  /* 0x00013003000085a7 */ /* 0x000f2400080010ff */
[----:B----4-:R-:W-:Y:S05]  /*c360*/  @!P0 BRA `(.L_x_92) ;  /* 0xfffffffc00f08947 */ /* 0x010fea000383ffff */
[----:B------:R-:W-:Y:S05]  /*c370*/  BRA `(.L_x_193) ;  /* 0xffffff8c00747947 */ /* 0x000fea000383ffff */
.L_x_103:
[----:B-1----:R1:W3:Y:S02]  /*c380*/  SYNCS.PHASECHK.TRANS64.TRYWAIT P1, [R3+URZ+0xe0], R0 ;  /* 0x0000e000030075a7 */ /* 0x0022e400080211ff */
[----:B---3--:R-:W-:Y:S05]  /*c390*/  @!P1 NANOSLEEP.SYNCS 0x989680 ;  /* 0x009896800000995d */ /* 0x008fea0003900000 */
[----:B------:R-:W3:Y:S02]  /*c3a0*/  @!P1 SYNCS.PHASECHK.TRANS64 P1, [R3+URZ+0xe0], R0 ;  /* 0x0000e000030095a7 */ /* 0x000ee400080210ff */
[----:B---3--:R-:W-:Y:S05]  /*c3b0*/  @!P1 BRA `(.L_x_103) ;  /* 0xfffffffc00f09947 */ /* 0x008fea000383ffff */
[----:B------:R-:W-:Y:S05]  /*c3c0*/  BRA `(.L_x_102) ;  /* 0xffffff98009c7947 */ /* 0x000fea000383ffff */
.L_x_105:
[----:B---3--:R3:W4:Y:S02]  /*c3d0*/  SYNCS.PHASECHK.TRANS64.TRYWAIT P0, [R108+URZ+0x150], R5 ;  /* 0x000150056c0075a7 */ /* 0x00872400080011ff */
[----:B----4-:R-:W-:Y:S05]  /*c3e0*/  @!P0 NANOSLEEP.SYNCS 0x989680 ;  /* 0x009896800000895d */ /* 0x010fea0003900000 */
[----:B------:R-:W4:Y:S02]  /*c3f0*/  @!P0 SYNCS.PHASECHK.TRANS64 P0, [R108+URZ+0x150], R5 ;  /* 0x000150056c0085a7 */ /* 0x000f2400080010ff */
[----:B----4-:R-:W-:Y:S05]  /*c400*/  @!P0 BRA `(.L_x_105) ;  /* 0xfffffffc00f08947 */ /* 0x010fea000383ffff */
[----:B------:R-:W-:Y:S05]  /*c410*/  BRA `(.L_x_104) ;  /* 0xffffff9800f87947 */ /* 0x000fea000383ffff */
.L_x_113:
[----:B--2---:R2:W3:Y:S02]  /*c420*/  SYNCS.PHASECHK.TRANS64.TRYWAIT P0, [R118+URZ+0xe0], R3 ;  /* 0x0000e003760075a7 */ /* 0x0044e400080011ff */
[----:B---3--:R-:W-:Y:S05]  /*c430*/  @!P0 NANOSLEEP.SYNCS 0x989680 ;  /* 0x009896800000895d */ /* 0x008fea0003900000 */
[----:B------:R-:W3:Y:S02]  /*c440*/  @!P0 SYNCS.PHASECHK.TRANS64 P0, [R118+URZ+0xe0], R3 ;  /* 0x0000e003760085a7 */ /* 0x000ee400080010ff */
[----:B---3--:R-:W-:Y:S05]  /*c450*/  @!P0 BRA `(.L_x_113) ;  /* 0xfffffffc00f08947 */ /* 0x008fea000383ffff */
[----:B------:R-:W-:Y:S05]  /*c460*/  BRA `(.L_x_112) ;  /* 0xffffffac00fc7947 */ /* 0x000fea000383ffff */
.L_x_121:
[----:B--2---:R2:W3:Y:S02]  /*c470*/  SYNCS.PHASECHK.TRANS64.TRYWAIT P0, [R0+URZ+0xe0], R7 ;  /* 0x0000e007000075a7 */ /* 0x0044e400080011ff */
[----:B---3--:R-:W-:Y:S05]  /*c480*/  @!P0 NANOSLEEP.SYNCS 0x989680 ;  /* 0x009896800000895d */ /* 0x008fea0003900000 */
[----:B------:R-:W3:Y:S02]  /*c490*/  @!P0 SYNCS.PHASECHK.TRANS64 P0, [R0+URZ+0xe0], R7 ;  /* 0x0000e007000085a7 */ /* 0x000ee400080010ff */
[----:B---3--:R-:W-:Y:S05]  /*c4a0*/  @!P0 BRA `(.L_x_121) ;  /* 0xfffffffc00f08947 */ /* 0x008fea000383ffff */
[----:B------:R-:W-:Y:S05]  /*c4b0*/  BRA `(.L_x_120) ;  /* 0xffffffc400507947 */ /* 0x000fea000383ffff */
.L_x_129:
[----:B--2---:R2:W3:Y:S02]  /*c4c0*/  SYNCS.PHASECHK.TRANS64.TRYWAIT P0, [R0+URZ+0xe0], R5 ;  /* 0x0000e005000075a7 */ /* 0x0044e400080011ff */
[----:B---3--:R-:W-:Y:S05]  /*c4d0*/  @!P0 NANOSLEEP.SYNCS 0x989680 ;  /* 0x009896800000895d */ /* 0x008fea0003900000 */
[----:B------:R-:W3:Y:S02]  /*c4e0*/  @!P0 SYNCS.PHASECHK.TRANS64 P0, [R0+URZ+0xe0], R5 ;  /* 0x0000e005000085a7 */ /* 0x000ee400080010ff */
[----:B---3--:R-:W-:Y:S05]  /*c4f0*/  @!P0 BRA `(.L_x_129) ;  /* 0xfffffffc00f08947 */ /* 0x008fea000383ffff */
[----:B------:R-:W-:Y:S05]  /*c500*/  BRA `(.L_x_128) ;  /* 0xffffffd800b07947 */ /* 0x000fea000383ffff */
        .weak           $__internal_0_$__cuda_sm10x_tcgen05_guardrail_trap_col_being_dealloced_not_returned_by_alloc
        .type           $__internal_0_$__cuda_sm10x_tcgen05_guardrail_trap_col_being_dealloced_not_returned_by_alloc,@function
        .size           $__internal_0_$__cuda_sm10x_tcgen05_guardrail_trap_col_being_dealloced_not_returned_by_alloc,($__internal_1_$__cuda_sm10x_tcgen05_guardrail_trap_phase_invalid_during_alloc - $__internal_0_$__cuda_sm10x_tcgen05_guardrail_trap_col_being_dealloced_not_returned_by_alloc)
$__internal_0_$__cuda_sm10x_tcgen05_guardrail_trap_col_being_dealloced_not_returned_by_alloc:
[----:B------:R-:W-:Y:S05]  /*c510*/  BPT.TRAP 0x1 ;  /* 0x000000040000795c */ /* 0x000fea0000300000 */
[----:B------:R-:W-:-:S04]  /*c520*/  HFMA2 R3, -RZ, RZ, 0, 0 ;  /* 0x00000000ff037431 */ /* 0x000fc800000001ff */
[----:B------:R-:W-:Y:S05]  /*c530*/  RET.REL.NODEC R2 `(_ZN7cutlass13device_kernelINS_4gemm6kernel13GemmUniversalIN4cute5tupleIJiiiiEEENS1_10collective13CollectiveMmaINS1_35MainloopSm100TmaUmmaWarpSpecializedILi14ELi2ELi2ENS5_IJNS4_1CILi1EEESB_SB_EEEEENS5_IJNSA_ILi128EEENSA_ILi256EEENSA_ILi32EEEEEEaNS5_IJSB_llEEEaNS5_IJlSB_lEEENS4_8TiledMMAINS4_8MMA_AtomIJNS4_15SM100_MMA_S8_SSIaaiLi128ELi256ELNS4_4UMMA5MajorE1ELSO_0ELNSN_8SaturateE0EEEEEENS4_6LayoutISC_NS5_IJNSA_ILi0EEEST_ST_EEEEENS5_IJNS4_10UnderscoreESW_SW_EEEEENS4_13SM90_TMA_LOADENS4_14ComposedLayoutINS4_7SwizzleILi3ELi4ELi3EEENS4_18smem_ptr_flag_bitsILi8EEENSS_INS5_IJSE_NSA_ILi8EEEEEENS5_IJSB_SE_EEEEEEEvNS4_8identityESZ_NS10_INS11_ILi1ELi4ELi3EEES14_NSS_INS5_IJS15_SG_EEENS5_IJSG_SB_EEEEEEEvS1A_EENS_8epilogue10collective18CollectiveEpilogueINS1H_23Sm100TmaWarpSpecializedILi4ELi2ELi64ELb0ELb0EEEJSH_NS5_IJNSS_ISE_SB_EENSS_INSA_ILi64EEESB_EEEEEaSJ_aSJ_NS1H_6fusion15FusionCallbacksIS1L_NS1Q_17LinearCombinationIaiaiLNS_15FloatRoundStyleE2EEESH_S1P_JEEENS4_5SM1004TMEM4LOAD26SM100_TMEM_LOAD_32dp32b64xESZ_NS10_INS11_ILi2ELi4ELi3EEES14_NSS_INS5_IJS15_S1N_EEENS5_IJS1N_SB_EEEEEEENS4_39AutoVectorizingCopyWithAssumedAlignmentILi128EEENS4_14SM90_TMA_STOREES24_S26_S26_EEEvvEEEEvNT_6ParamsE) ;  /* 0xffffff3802b07950 */ /* 0x000fea0003c3ffff */
        .weak           $__internal_1_$__cuda_sm10x_tcgen05_guardrail_trap_phase_invalid_during_alloc
        .type           $__internal_1_$__cuda_sm10x_tcgen05_guardrail_trap_phase_invalid_during_alloc,@function
        .size           $__internal_1_$__cuda_sm10x_tcgen05_guardrail_trap_phase_invalid_during_alloc,($__internal_2_$__cuda_sm10x_tcgen05_guardrail_trap_unallocated_columns_being_dealloced - $__internal_1_$__cuda_sm10x_tcgen05_guardrail_trap_phase_invalid_during_alloc)
$__internal_1_$__cuda_sm10x_tcgen05_guardrail_trap_phase_invalid_during_alloc:
[----:B------:R-:W-:Y:S05]  /*c540*/  BPT.TRAP 0x1 ;  /* 0x000000040000795c */ /* 0x000fea0000300000 */
[----:B------:R-:W-:-:S04]  /*c550*/  MOV R3, 0x0 ;  /* 0x0000000000037802 */ /* 0x000fc80000000f00 */
[----:B------:R-:W-:Y:S05]  /*c560*/  RET.REL.NODEC R2 `(_ZN7cutlass13device_kernelINS_4gemm6kernel13GemmUniversalIN4cute5tupleIJiiiiEEENS1_10collective13CollectiveMmaINS1_35MainloopSm100TmaUmmaWarpSpecializedILi14ELi2ELi2ENS5_IJNS4_1CILi1EEESB_SB_EEEEENS5_IJNSA_ILi128EEENSA_ILi256EEENSA_ILi32EEEEEEaNS5_IJSB_llEEEaNS5_IJlSB_lEEENS4_8TiledMMAINS4_8MMA_AtomIJNS4_15SM100_MMA_S8_SSIaaiLi128ELi256ELNS4_4UMMA5MajorE1ELSO_0ELNSN_8SaturateE0EEEEEENS4_6LayoutISC_NS5_IJNSA_ILi0EEEST_ST_EEEEENS5_IJNS4_10UnderscoreESW_SW_EEEEENS4_13SM90_TMA_LOADENS4_14ComposedLayoutINS4_7SwizzleILi3ELi4ELi3EEENS4_18smem_ptr_flag_bitsILi8EEENSS_INS5_IJSE_NSA_ILi8EEEEEENS5_IJSB_SE_EEEEEEEvNS4_8identityESZ_NS10_INS11_ILi1ELi4ELi3EEES14_NSS_INS5_IJS15_SG_EEENS5_IJSG_SB_EEEEEEEvS1A_EENS_8epilogue10collective18CollectiveEpilogueINS1H_23Sm100TmaWarpSpecializedILi4ELi2ELi64ELb0ELb0EEEJSH_NS5_IJNSS_ISE_SB_EENSS_INSA_ILi64EEESB_EEEEEaSJ_aSJ_NS1H_6fusion15FusionCallbacksIS1L_NS1Q_17LinearCombinationIaiaiLNS_15FloatRoundStyleE2EEESH_S1P_JEEENS4_5SM1004TMEM4LOAD26SM100_TMEM_LOAD_32dp32b64xESZ_NS10_INS11_ILi2ELi4ELi3EEES14_NSS_INS5_IJS15_S1N_EEENS5_IJS1N_SB_EEEEEEENS4_39AutoVectorizingCopyWithAssumedAlignmentILi128EEENS4_14SM90_TMA_STOREES24_S26_S26_EEEvvEEEEvNT_6ParamsE) ;  /* 0xffffff3802a47950 */ /* 0x000fea0003c3ffff */
        .weak           $__internal_2_$__cuda_sm10x_tcgen05_guardrail_trap_unallocated_columns_being_dealloced
        .type           $__internal_2_$__cuda_sm10x_tcgen05_guardrail_trap_unallocated_columns_being_dealloced,@function
        .size           $__internal_2_$__cuda_sm10x_tcgen05_guardrail_trap_unallocated_columns_being_dealloced,(.L_x_195 - $__internal_2_$__cuda_sm10x_tcgen05_guardrail_trap_unallocated_columns_being_dealloced)
$__internal_2_$__cuda_sm10x_tcgen05_guardrail_trap_unallocated_columns_being_dealloced:
[----:B------:R-:W-:Y:S05]  /*c570*/  BPT.TRAP 0x1 ;  /* 0x000000040000795c */ /* 0x000fea0000300000 */
[----:B------:R-:W-:-:S04]  /*c580*/  HFMA2 R3, -RZ, RZ, 0, 0 ;  /* 0x00000000ff037431 */ /* 0x000fc800000001ff */
[----:B------:R-:W-:Y:S05]  /*c590*/  RET.REL.NODEC R2 `(_ZN7cutlass13device_kernelINS_4gemm6kernel13GemmUniversalIN4cute5tupleIJiiiiEEENS1_10collective13CollectiveMmaINS1_35MainloopSm100TmaUmmaWarpSpecializedILi14ELi2ELi2ENS5_IJNS4_1CILi1EEESB_SB_EEEEENS5_IJNSA_ILi128EEENSA_ILi256EEENSA_ILi32EEEEEEaNS5_IJSB_llEEEaNS5_IJlSB_lEEENS4_8TiledMMAINS4_8MMA_AtomIJNS4_15SM100_MMA_S8_SSIaaiLi128ELi256ELNS4_4UMMA5MajorE1ELSO_0ELNSN_8SaturateE0EEEEEENS4_6LayoutISC_NS5_IJNSA_ILi0EEEST_ST_EEEEENS5_IJNS4_10UnderscoreESW_SW_EEEEENS4_13SM90_TMA_LOADENS4_14ComposedLayoutINS4_7SwizzleILi3ELi4ELi3EEENS4_18smem_ptr_flag_bitsILi8EEENSS_INS5_IJSE_NSA_ILi8EEEEEENS5_IJSB_SE_EEEEEEEvNS4_8identityESZ_NS10_INS11_ILi1ELi4ELi3EEES14_NSS_INS5_IJS15_SG_EEENS5_IJSG_SB_EEEEEEEvS1A_EENS_8epilogue10collective18CollectiveEpilogueINS1H_23Sm100TmaWarpSpecializedILi4ELi2ELi64ELb0ELb0EEEJSH_NS5_IJNSS_ISE_SB_EENSS_INSA_ILi64EEESB_EEEEEaSJ_aSJ_NS1H_6fusion15FusionCallbacksIS1L_NS1Q_17LinearCombinationIaiaiLNS_15FloatRoundStyleE2EEESH_S1P_JEEENS4_5SM1004TMEM4LOAD26SM100_TMEM_LOAD_32dp32b64xESZ_NS10_INS11_ILi2ELi4ELi3EEES14_NSS_INS5_IJS15_S1N_EEENS5_IJS1N_SB_EEEEEEENS4_39AutoVectorizingCopyWithAssumedAlignmentILi128EEENS4_14SM90_TMA_STOREES24_S26_S26_EEEvvEEEEvNT_6ParamsE) ;  /* 0xffffff3802987950 */ /* 0x000fea0003c3ffff */
.L_x_194:
[----:B------:R-:W-:-:S00]  /*c5a0*/  BRA `(.L_x_194) ;  /* 0xfffffffc00fc7947 */ /* 0x000fc0000383ffff */
[----:B------:R-:W-:-:S00]  /*c5b0*/  NOP ;  /* 0x0000000000007918 */ /* 0x000fc00000000000 */
        /* <DEDUP_REMOVED lines=12> */
.L_x_195:


//--------------------- .nv.global.init           --------------------------
	.section	.nv.global.init,"aw",@progbits
.nv.global.init:
	.type		$str$27,@object
	.size		$str$27,($str$28 - $str$27)
$str$27:
        /*0000*/ 	.byte	0x28, 0x61, 0x64, 0x64, 0x72, 0x65, 0x73, 0x73, 0x20, 0x26, 0x20, 0x6d, 0x61, 0x73, 0x6b, 0x29
        /*0010*/ 	.byte	0x20, 0x3d, 0x3d, 0x20, 0x30, 0x00
	.type		$str$28,@object
	.size		$str$28,($str$26 - $str$28)
$str$28:
        /*0016*/ 	.byte	0x2f, 0x74, 0x6d, 0x70, 0x2f, 0x63, 0x75, 0x74, 0x6c, 0x61, 0x73, 0x73, 0x5f, 0x73, 0x77, 0x65
        /*0026*/ 	.byte	0x65, 0x70, 0x5f, 0x73, 0x72, 0x63, 0x2f, 0x69, 0x6e, 0x63, 0x6c, 0x75, 0x64, 0x65, 0x2f, 0x63
        /*0036*/ 	.byte	0x75, 0x74, 0x65, 0x2f, 0x70, 0x6f, 0x69, 0x6e, 0x74, 0x65, 0x72, 0x5f, 0x66, 0x6c, 0x61, 0x67
        /*0046*/ 	.byte	0x67, 0x65, 0x64, 0x2e, 0x68, 0x70, 0x70, 0x00
	.type		$str$26,@object
	.size		$str$26,($str$25 - $str$26)
$str$26:
        /*004e*/ 	.byte	0x2f, 0x74, 0x6d, 0x70, 0x2f, 0x63, 0x75, 0x74, 0x6c, 0x61, 0x73, 0x73, 0x5f, 0x73, 0x77, 0x65
        /*005e*/ 	.byte	0x65, 0x70, 0x5f, 0x73, 0x72, 0x63, 0x2f, 0x69, 0x6e, 0x63, 0x6c, 0x75, 0x64, 0x65, 0x2f, 0x63
        /*006e*/ 	.byte	0x75, 0x74, 0x65, 0x2f, 0x61, 0x74, 0x6f, 0x6d, 0x2f, 0x63, 0x6f, 0x70, 0x79, 0x5f, 0x74, 0x72
        /*007e*/ 	.byte	0x61, 0x69, 0x74, 0x73, 0x5f, 0x73, 0x6d, 0x31, 0x30, 0x30, 0x2e, 0x68, 0x70, 0x70, 0x00
	.type		$str$25,@object
	.size		$str$25,(__unnamed_1 - $str$25)
$str$25:
        /*008d*/ 	.byte	0x28, 0x28, 0x75, 0x69, 0x6e, 0x74, 0x33, 0x32, 0x5f, 0x74, 0x28, 0x74, 0x68, 0x72, 0x65, 0x61
        /*009d*/ 	.byte	0x64, 0x49, 0x64, 0x78, 0x2e, 0x78, 0x29, 0x20, 0x2f, 0x20, 0x33, 0x32, 0x29, 0x20, 0x25, 0x20
        /*00ad*/ 	.byte	0x34, 0x29, 0x20, 0x3d, 0x3d, 0x20, 0x28, 0x28, 0x28, 0x74, 0x6d, 0x65, 0x6d, 0x5f, 0x61, 0x64
        /*00bd*/ 	.byte	0x64, 0x72, 0x20, 0x3e, 0x3e, 0x20, 0x31, 0x36, 0x29, 0x20, 0x2f, 0x20, 0x33, 0x32, 0x29, 0x20
        /*00cd*/ 	.byte	0x25, 0x20, 0x34, 0x29, 0x00
	.type		__unnamed_1,@object
	.size		__unnamed_1,(__unnamed_2 - __unnamed_1)
__unnamed_1:
        /*00d2*/ 	.byte	0x61, 0x75, 0x74, 0x6f, 0x20, 0x63, 0x75, 0x74, 0x65, 0x3a, 0x3a, 0x61, 0x73, 0x5f, 0x70, 0x6f
        /* <DEDUP_REMOVED lines=24> */
        /*0262*/ 	.byte	0x5d, 0x00
	.type		__unnamed_2,@object
	.size		__unnamed_2,(__unnamed_3 - __unnamed_2)
__unnamed_2:
        /* <DEDUP_REMOVED lines=26> */
	.type		__unnamed_3,@object
	.size		__unnamed_3,(.L_3 - __unnamed_3)
__unnamed_3:
        /* <DEDUP_REMOVED lines=42> */
        /*0696*/ 	.byte	0x43, 0x3c, 0x30, 0x3e, 0x3e, 0x3e, 0x3e, 0x5d, 0x00
.L_3:


//--------------------- .nv.shared._ZN7cutlass13device_kernelINS_4gemm6kernel13GemmUniversalIN4cute5tupleIJiiiiEEENS1_10collective13CollectiveMmaINS1_35MainloopSm100TmaUmmaWarpSpecializedILi14ELi2ELi2ENS5_IJNS4_1CILi1EEESB_SB_EEEEENS5_IJNSA_ILi128EEENSA_ILi256EEENSA_ILi32EEEEEEaNS5_IJSB_llEEEaNS5_IJlSB_lEEENS4_8TiledMMAINS4_8MMA_AtomIJNS4_15SM100_MMA_S8_SSIaaiLi128ELi256ELNS4_4UMMA5MajorE1ELSO_0ELNSN_8SaturateE0EEEEEENS4_6LayoutISC_NS5_IJNSA_ILi0EEEST_ST_EEEEENS5_IJNS4_10UnderscoreESW_SW_EEEEENS4_13SM90_TMA_LOADENS4_14ComposedLayoutINS4_7SwizzleILi3ELi4ELi3EEENS4_18smem_ptr_flag_bitsILi8EEENSS_INS5_IJSE_NSA_ILi8EEEEEENS5_IJSB_SE_EEEEEEEvNS4_8identityESZ_NS10_INS11_ILi1ELi4ELi3EEES14_NSS_INS5_IJS15_SG_EEENS5_IJSG_SB_EEEEEEEvS1A_EENS_8epilogue10collective18CollectiveEpilogueINS1H_23Sm100TmaWarpSpecializedILi4ELi2ELi64ELb0ELb0EEEJSH_NS5_IJNSS_ISE_SB_EENSS_INSA_ILi64EEESB_EEEEEaSJ_aSJ_NS1H_6fusion15FusionCallbacksIS1L_NS1Q_17LinearCombinationIaiaiLNS_15FloatRoundStyleE2EEESH_S1P_JEEENS4_5SM1004TMEM4LOAD26SM100_TMEM_LOAD_32dp32b64xESZ_NS10_INS11_ILi2ELi4ELi3EEES14_NSS_INS5_IJS15_S1N_EEENS5_IJS1N_SB_EEEEEEENS4_39AutoVectorizingCopyWithAssumedAlignmentILi128EEENS4_14SM90_TMA_STOREES24_S26_S26_EEEvvEEEEvNT_6ParamsE --------------------------
	.section	.nv.shared._ZN7cutlass13device_kernelINS_4gemm6kernel13GemmUniversalIN4cute5tupleIJiiiiEEENS1_10collective13CollectiveMmaINS1_35MainloopSm100TmaUmmaWarpSpecializedILi14ELi2ELi2ENS5_IJNS4_1CILi1EEESB_SB_EEEEENS5_IJNSA_ILi128EEENSA_ILi256EEENSA_ILi32EEEEEEaNS5_IJSB_llEEEaNS5_IJlSB_lEEENS4_8TiledMMAINS4_8MMA_AtomIJNS4_15SM100_MMA_S8_SSIaaiLi128ELi256ELNS4_4UMMA5MajorE1ELSO_0ELNSN_8SaturateE0EEEEEENS4_6LayoutISC_NS5_IJNSA_ILi0EEEST_ST_EEEEENS5_IJNS4_10UnderscoreESW_SW_EEEEENS4_13SM90_TMA_LOADENS4_14ComposedLayoutINS4_7SwizzleILi3ELi4ELi3EEENS4_18smem_ptr_flag_bitsILi8EEENSS_INS5_IJSE_NSA_ILi8EEEEEENS5_IJSB_SE_EEEEEEEvNS4_8identityESZ_NS10_INS11_ILi1ELi4ELi3EEES14_NSS_INS5_IJS15_SG_EEENS5_IJSG_SB_EEEEEEEvS1A_EENS_8epilogue10collective18CollectiveEpilogueINS1H_23Sm100TmaWarpSpecializedILi4ELi2ELi64ELb0ELb0EEEJSH_NS5_IJNSS_ISE_SB_EENSS_INSA_ILi64EEESB_EEEEEaSJ_aSJ_NS1H_6fusion15FusionCallbacksIS1L_NS1Q_17LinearCombinationIaiaiLNS_15FloatRoundStyleE2EEESH_S1P_JEEENS4_5SM1004TMEM4LOAD26SM100_TMEM_LOAD_32dp32b64xESZ_NS10_INS11_ILi2ELi4ELi3EEES14_NSS_INS5_IJS15_S1N_EEENS5_IJS1N_SB_EEEEEEENS4_39AutoVectorizingCopyWithAssumedAlignmentILi128EEENS4_14SM90_TMA_STOREES24_S26_S26_EEEvvEEEEvNT_6ParamsE,"aw",@nobits
	.sectionflags	@""
	.align	16
	.zero		1024


//--------------------- .nv.shared.reserved.0     --------------------------
	.section	.nv.shared.reserved.0,"aw",@nobits
	.weak		__nv_reservedSMEM_offset_0_alias
	.size		__nv_reservedSMEM_offset_0_alias, 0, 64
	.other		__nv_reservedSMEM_offset_0_alias,@"STO_CUDA_RESERVED_SHARED STV_DEFAULT"
__nv_reservedSMEM_offset_0_alias:
	.zero		0
.nv.shared.reserved.0:
	.zero		64
	.weak		__nv_reservedSMEM_tcgen05_partition
	.type		__nv_reservedSMEM_tcgen05_partition,@object
	.size		__nv_reservedSMEM_tcgen05_partition,(.L_0 - __nv_reservedSMEM_tcgen05_partition)
__nv_reservedSMEM_tcgen05_partition:
	.zero		32
.L_0:


//--------------------- .nv.global                --------------------------
	.section	.nv.global,"aw",@nobits
.nv.global:
	.type		_ZN40_INTERNAL_dcf4c91d_4_k_cu_9404c005_354284cute1_E,@object
	.size		_ZN40_INTERNAL_dcf4c91d_4_k_cu_9404c005_354284cute1_E,(_ZN40_INTERNAL_dcf4c91d_4_k_cu_9404c005_354284cuda3std3__45__cpo6cbeginE - _ZN40_INTERNAL_dcf4c91d_4_k_cu_9404c005_354284cute1_E)
_ZN40_INTERNAL_dcf4c91d_4_k_cu_9404c005_354284cute1_E:
	.zero		1
	.type		_ZN40_INTERNAL_dcf4c91d_4_k_cu_9404c005_354284cuda3std3__45__cpo6cbeginE,@object
	.size		_ZN40_INTERNAL_dcf4c91d_4_k_cu_9404c005_354284cuda3std3__45__cpo6cbeginE,(_ZN40_INTERNAL_dcf4c91d_4_k_cu_9404c005_354284cuda3std3__48in_placeE - _ZN40_INTERNAL_dcf4c91d_4_k_cu_9404c005_354284cuda3std3__45__cpo6cbeginE)
_ZN40_INTERNAL_dcf4c91d_4_k_cu_9404c005_354284cuda3std3__45__cpo6cbeginE:
	.zero		1
	.type		_ZN40_INTERNAL_dcf4c91d_4_k_cu_9404c005_354284cuda3std3__48in_placeE,@object
	.size		_ZN40_INTERNAL_dcf4c91d_4_k_cu_9404c005_354284cuda3std3__48in_placeE,(_ZN40_INTERNAL_dcf4c91d_4_k_cu_9404c005_354284cuda3std6ranges3__45__cpo9iter_moveE - _ZN40_INTERNAL_dcf4c91d_4_k_cu_9404c005_354284cuda3std3__48in_placeE)
_ZN40_INTERNAL_dcf4c91d_4_k_cu_9404c005_354284cuda3std3__48in_placeE:
	.zero		1
	.type		_ZN40_INTERNAL_dcf4c91d_4_k_cu_9404c005_354284cuda3std6ranges3__45__cpo9iter_moveE,@object
	.size		_ZN40_INTERNAL_dcf4c91d_4_k_cu_9404c005_354284cuda3std6ranges3__45__cpo9iter_moveE,(_ZN40_INTERNAL_dcf4c91d_4_k_cu_9404c005_354284cuda3std3__45__cpo5beginE - _ZN40_INTERNAL_dcf4c91d_4_k_cu_9404c005_354284cuda3std6ranges3__45__cpo9iter_moveE)
_ZN40_INTERNAL_dcf4c91d_4_k_cu_9404c005_354284cuda3std6ranges3__45__cpo9iter_moveE:
	.zero		1
	.type		_ZN40_INTERNAL_dcf4c91d_4_k_cu_9404c005_354284cuda3std3__45__cpo5beginE,@object
	.size		_ZN40_INTERNAL_dcf4c91d_4_k_cu_9404c005_354284cuda3std3__45__cpo5beginE,(_ZN40_INTERNAL_dcf4c91d_4_k_cu_9404c005_354284cuda3std3__442_GLOBAL__N__dcf4c91d_4_k_cu_9404c005_354286ignoreE - _ZN40_INTERNAL_dcf4c91d_4_k_cu_9404c005_354284cuda3std3__45__cpo5beginE)
_ZN40_INTERNAL_dcf4c91d_4_k_cu_9404c005_354284cuda3std3__45__cpo5beginE:
	.zero		1
	.type		_ZN40_INTERNAL_dcf4c91d_4_k_cu_9404c005_354284cuda3std3__442_GLOBAL__N__dcf4c91d_4_k_cu_9404c005_354286ignoreE,@object
	.size		_ZN40_INTERNAL_dcf4c91d_4_k_cu_9404c005_354284cuda3std3__442_GLOBAL__N__dcf4c91d_4_k_cu_9404c005_354286ignoreE,(_ZN40_INTERNAL_dcf4c91d_4_k_cu_9404c005_354284cute7productE - _ZN40_INTERNAL_dcf4c91d_4_k_cu_9404c005_354284cuda3std3__442_GLOBAL__N__dcf4c91d_4_k_cu_9404c005_354286ignoreE)
_ZN40_INTERNAL_dcf4c91d_4_k_cu_9404c005_354284cuda3std3__442_GLOBAL__N__dcf4c91d_4_k_cu_9404c005_354286ignoreE:
	.zero		1
	.type		_ZN40_INTERNAL_dcf4c91d_4_k_cu_9404c005_354284cute7productE,@object
	.size		_ZN40_INTERNAL_dcf4c91d_4_k_cu_9404c005_354284cute7productE,(_ZN40_INTERNAL_dcf4c91d_4_k_cu_9404c005_354284cuda3std3__45__cpo3endE - _ZN40_INTERNAL_dcf4c91d_4_k_cu_9404c005_354284cute7productE)
_ZN40_INTERNAL_dcf4c91d_4_k_cu_9404c005_354284cute7productE:
	.zero		1
	.type		_ZN40_INTERNAL_dcf4c91d_4_k_cu_9404c005_354284cuda3std3__45__cpo3endE,@object
	.size		_ZN40_INTERNAL_dcf4c91d_4_k_cu_9404c005_354284cuda3std3__45__cpo3endE,(_ZN40_INTERNAL_dcf4c91d_4_k_cu_9404c005_354284cuda3std3__419piecewise_constructE - _ZN40_INTERNAL_dcf4c91d_4_k_cu_9404c005_354284cuda3std3__45__cpo3endE)
_ZN40_INTERNAL_dcf4c91d_4_k_cu_9404c005_354284cuda3std3__45__cpo3endE:
	.zero		1
	.type		_ZN40_INTERNAL_dcf4c91d_4_k_cu_9404c005_354284cuda3std3__419piecewise_constructE,@object
	.size		_ZN40_INTERNAL_dcf4c91d_4_k_cu_9404c005_354284cuda3std3__419piecewise_constructE,(_ZN40_INTERNAL_dcf4c91d_4_k_cu_9404c005_354284cuda3std3__45__cpo4cendE - _ZN40_INTERNAL_dcf4c91d_4_k_cu_9404c005_354284cuda3std3__419piecewise_constructE)
_ZN40_INTERNAL_dcf4c91d_4_k_cu_9404c005_354284cuda3std3__419piecewise_constructE:
	.zero		1
	.type		_ZN40_INTERNAL_dcf4c91d_4_k_cu_9404c005_354284cuda3std3__45__cpo4cendE,@object
	.size		_ZN40_INTERNAL_dcf4c91d_4_k_cu_9404c005_354284cuda3std3__45__cpo4cendE,(_ZN40_INTERNAL_dcf4c91d_4_k_cu_9404c005_354284cuda3std6ranges3__45__cpo4swapE - _ZN40_INTERNAL_dcf4c91d_4_k_cu_9404c005_354284cuda3std3__45__cpo4cendE)
_ZN40_INTERNAL_dcf4c91d_4_k_cu_9404c005_354284cuda3std3__45__cpo4cendE:
	.zero		1
	.type		_ZN40_INTERNAL_dcf4c91d_4_k_cu_9404c005_354284cuda3std6ranges3__45__cpo4swapE,@object
	.size		_ZN40_INTERNAL_dcf4c91d_4_k_cu_9404c005_354284cuda3std6ranges3__45__cpo4swapE,(.L_11 - _ZN40_INTERNAL_dcf4c91d_4_k_cu_9404c005_354284cuda3std6ranges3__45__cpo4swapE)
_ZN40_INTERNAL_dcf4c91d_4_k_cu_9404c005_354284cuda3std6ranges3__45__cpo4swapE:
	.zero		1
.L_11:


//--------------------- .nv.constant0._ZN7cutlass13device_kernelINS_4gemm6kernel13GemmUniversalIN4cute5tupleIJiiiiEEENS1_10collective13CollectiveMmaINS1_35MainloopSm100TmaUmmaWarpSpecializedILi14ELi2ELi2ENS5_IJNS4_1CILi1EEESB_SB_EEEEENS5_IJNSA_ILi128EEENSA_ILi256EEENSA_ILi32EEEEEEaNS5_IJSB_llEEEaNS5_IJlSB_lEEENS4_8TiledMMAINS4_8MMA_AtomIJNS4_15SM100_MMA_S8_SSIaaiLi128ELi256ELNS4_4UMMA5MajorE1ELSO_0ELNSN_8SaturateE0EEEEEENS4_6LayoutISC_NS5_IJNSA_ILi0EEEST_ST_EEEEENS5_IJNS4_10UnderscoreESW_SW_EEEEENS4_13SM90_TMA_LOADENS4_14ComposedLayoutINS4_7SwizzleILi3ELi4ELi3EEENS4_18smem_ptr_flag_bitsILi8EEENSS_INS5_IJSE_NSA_ILi8EEEEEENS5_IJSB_SE_EEEEEEEvNS4_8identityESZ_NS10_INS11_ILi1ELi4ELi3EEES14_NSS_INS5_IJS15_SG_EEENS5_IJSG_SB_EEEEEEEvS1A_EENS_8epilogue10collective18CollectiveEpilogueINS1H_23Sm100TmaWarpSpecializedILi4ELi2ELi64ELb0ELb0EEEJSH_NS5_IJNSS_ISE_SB_EENSS_INSA_ILi64EEESB_EEEEEaSJ_aSJ_NS1H_6fusion15FusionCallbacksIS1L_NS1Q_17LinearCombinationIaiaiLNS_15FloatRoundStyleE2EEESH_S1P_JEEENS4_5SM1004TMEM4LOAD26SM100_TMEM_LOAD_32dp32b64xESZ_NS10_INS11_ILi2ELi4ELi3EEES14_NSS_INS5_IJS15_S1N_EEENS5_IJS1N_SB_EEEEEEENS4_39AutoVectorizingCopyWithAssumedAlignmentILi128EEENS4_14SM90_TMA_STOREES24_S26_S26_EEEvvEEEEvNT_6ParamsE --------------------------
	.section	.nv.constant0._ZN7cutlass13device_kernelINS_4gemm6kernel13GemmUniversalIN4cute5tupleIJiiiiEEENS1_10collective13CollectiveMmaINS1_35MainloopSm100TmaUmmaWarpSpecializedILi14ELi2ELi2ENS5_IJNS4_1CILi1EEESB_SB_EEEEENS5_IJNSA_ILi128EEENSA_ILi256EEENSA_ILi32EEEEEEaNS5_IJSB_llEEEaNS5_IJlSB_lEEENS4_8TiledMMAINS4_8MMA_AtomIJNS4_15SM100_MMA_S8_SSIaaiLi128ELi256ELNS4_4UMMA5MajorE1ELSO_0ELNSN_8SaturateE0EEEEEENS4_6LayoutISC_NS5_IJNSA_ILi0EEEST_ST_EEEEENS5_IJNS4_10UnderscoreESW_SW_EEEEENS4_13SM90_TMA_LOADENS4_14ComposedLayoutINS4_7SwizzleILi3ELi4ELi3EEENS4_18smem_ptr_flag_bitsILi8EEENSS_INS5_IJSE_NSA_ILi8EEEEEENS5_IJSB_SE_EEEEEEEvNS4_8identityESZ_NS10_INS11_ILi1ELi4ELi3EEES14_NSS_INS5_IJS15_SG_EEENS5_IJSG_SB_EEEEEEEvS1A_EENS_8epilogue10collective18CollectiveEpilogueINS1H_23Sm100TmaWarpSpecializedILi4ELi2ELi64ELb0ELb0EEEJSH_NS5_IJNSS_ISE_SB_EENSS_INSA_ILi64EEESB_EEEEEaSJ_aSJ_NS1H_6fusion15FusionCallbacksIS1L_NS1Q_17LinearCombinationIaiaiLNS_15FloatRoundStyleE2EEESH_S1P_JEEENS4_5SM1004TMEM4LOAD26SM100_TMEM_LOAD_32dp32b64xESZ_NS10_INS11_ILi2ELi4ELi3EEES14_NSS_INS5_IJS15_S1N_EEENS5_IJS1N_SB_EEEEEEENS4_39AutoVectorizingCopyWithAssumedAlignmentILi128EEENS4_14SM90_TMA_STOREES24_S26_S26_EEEvvEEEEvNT_6ParamsE,"a",@progbits
	.sectionflags	@""
	.align	4
.nv.constant0._ZN7cutlass13device_kernelINS_4gemm6kernel13GemmUniversalIN4cute5tupleIJiiiiEEENS1_10collective13CollectiveMmaINS1_35MainloopSm100TmaUmmaWarpSpecializedILi14ELi2ELi2ENS5_IJNS4_1CILi1EEESB_SB_EEEEENS5_IJNSA_ILi128EEENSA_ILi256EEENSA_ILi32EEEEEEaNS5_IJSB_llEEEaNS5_IJlSB_lEEENS4_8TiledMMAINS4_8MMA_AtomIJNS4_15SM100_MMA_S8_SSIaaiLi128ELi256ELNS4_4UMMA5MajorE1ELSO_0ELNSN_8SaturateE0EEEEEENS4_6LayoutISC_NS5_IJNSA_ILi0EEEST_ST_EEEEENS5_IJNS4_10UnderscoreESW_SW_EEEEENS4_13SM90_TMA_LOADENS4_14ComposedLayoutINS4_7SwizzleILi3ELi4ELi3EEENS4_18smem_ptr_flag_bitsILi8EEENSS_INS5_IJSE_NSA_ILi8EEEEEENS5_IJSB_SE_EEEEEEEvNS4_8identityESZ_NS10_INS11_ILi1ELi4ELi3EEES14_NSS_INS5_IJS15_SG_EEENS5_IJSG_SB_EEEEEEEvS1A_EENS_8epilogue10collective18CollectiveEpilogueINS1H_23Sm100TmaWarpSpecializedILi4ELi2ELi64ELb0ELb0EEEJSH_NS5_IJNSS_ISE_SB_EENSS_INSA_ILi64EEESB_EEEEEaSJ_aSJ_NS1H_6fusion15FusionCallbacksIS1L_NS1Q_17LinearCombinationIaiaiLNS_15FloatRoundStyleE2EEESH_S1P_JEEENS4_5SM1004TMEM4LOAD26SM100_TMEM_LOAD_32dp32b64xESZ_NS10_INS11_ILi2ELi4ELi3EEES14_NSS_INS5_IJS15_S1N_EEENS5_IJS1N_SB_EEEEEEENS4_39AutoVectorizingCopyWithAssumedAlignmentILi128EEENS4_14SM90_TMA_STOREES24_S26_S26_EEEvvEEEEvNT_6ParamsE:
	.zero		2944


//--------------------- SYMBOLS --------------------------

	.type		.nv.reservedSmem.offset0,@object
	.size		.nv.reservedSmem.offset0,0x4
	.type		.nv.reservedSmem.cap,@object
	.size		.nv.reservedSmem.cap,0x4
	.type		__assertfail,@function
